	.target	sm_100a

	.elftype	@"ET_EXEC"


//--------------------- .note.nv.tkinfo           --------------------------
	.section	.note.nv.tkinfo,"",@"SHT_NOTE"
	.sectionflags	@"SHF_NOTE_NV_TKINFO"
	.tkinfo
        /*0018*/ 	.word	0x00000081
        /*0030*/ 	.string	""
        /*0030*/ 	.string	"ptxas-blackwell"
        /*0030*/ 	.string	"Cuda compilation tools, release 12.9, V12.9.86"
        /*0030*/ 	.string	"Build cuda_12.9.r12.9/compiler.36037853_0"
        /*0030*/ 	.string	"-v  -suppress-debug-info  -lineinfo  -arch sm_100a "



//--------------------- .note.nv.cuver            --------------------------
	.section	.note.nv.cuver,"",@"SHT_NOTE"
	.sectionflags	@"SHF_NOTE_NV_CUVER"
        /*0018*/ 	.short	0x0001
        /*001a*/ 	.short	0x0064
        /*001c*/ 	.short	0x0001
        /*001e*/ 	.short	0x0000
        /*0020*/ 	.short	0x0001
        /*0022*/ 	.short	0x0000


//--------------------- .nv.info                  --------------------------
	.section	.nv.info,"",@"SHT_CUDA_INFO"
	.align	4


	//----- nvinfo : EIATTR_REGCOUNT
	.align		4
        /*0000*/ 	.byte	0x04, 0x2f
        /*0002*/ 	.short	(.L_4 - .L_3)
	.align		4
.L_3:
        /*0004*/ 	.word	index@(gluon_tcgen05)
        /*0008*/ 	.word	0x000000aa


	//----- nvinfo : EIATTR_FRAME_SIZE
	.align		4
.L_4:
        /*000c*/ 	.byte	0x04, 0x11
        /*000e*/ 	.short	(.L_6 - .L_5)
	.align		4
.L_5:
        /*0010*/ 	.word	index@($__internal_2_$__cuda_sm10x_tcgen05_guardrail_trap_unallocated_columns_being_dealloced)
        /*0014*/ 	.word	0x00000000


	//----- nvinfo : EIATTR_FRAME_SIZE
	.align		4
.L_6:
        /*0018*/ 	.byte	0x04, 0x11
        /*001a*/ 	.short	(.L_8 - .L_7)
	.align		4
.L_7:
        /*001c*/ 	.word	index@($__internal_1_$__cuda_sm10x_tcgen05_guardrail_trap_phase_invalid_during_alloc)
        /*0020*/ 	.word	0x00000000


	//----- nvinfo : EIATTR_FRAME_SIZE
	.align		4
.L_8:
        /*0024*/ 	.byte	0x04, 0x11
        /*0026*/ 	.short	(.L_10 - .L_9)
	.align		4
.L_9:
        /*0028*/ 	.word	index@($__internal_0_$__cuda_sm10x_tcgen05_guardrail_trap_col_being_dealloced_not_returned_by_alloc)
        /*002c*/ 	.word	0x00000000


	//----- nvinfo : EIATTR_FRAME_SIZE
	.align		4
.L_10:
        /*0030*/ 	.byte	0x04, 0x11
        /*0032*/ 	.short	(.L_12 - .L_11)
	.align		4
.L_11:
        /*0034*/ 	.word	index@(gluon_tcgen05)
        /*0038*/ 	.word	0x00000000


	//----- nvinfo : EIATTR_MIN_STACK_SIZE
	.align		4
.L_12:
        /*003c*/ 	.byte	0x04, 0x12
        /*003e*/ 	.short	(.L_14 - .L_13)
	.align		4
.L_13:
        /*0040*/ 	.word	index@(gluon_tcgen05)
        /*0044*/ 	.word	0x00000000
.L_14:


//--------------------- .nv.info.gluon_tcgen05    --------------------------
	.section	.nv.info.gluon_tcgen05,"",@"SHT_CUDA_INFO"
	.sectionflags	@""
	.align	4


	//----- nvinfo : EIATTR_CUDA_API_VERSION
	.align		4
        /*0000*/ 	.byte	0x04, 0x37
        /*0002*/ 	.short	(.L_16 - .L_15)
.L_15:
        /*0004*/ 	.word	0x00000081


	//----- nvinfo : EIATTR_KPARAM_INFO
	.align		4
.L_16:
        /*0008*/ 	.byte	0x04, 0x17
        /*000a*/ 	.short	(.L_18 - .L_17)
.L_17:
        /*000c*/ 	.word	0x00000000
        /*0010*/ 	.short	0x000a
        /*0012*/ 	.short	0x0048
        /*0014*/ 	.byte	0x00, 0xf4, 0x21, 0x00


	//----- nvinfo : EIATTR_KPARAM_INFO
	.align		4
.L_18:
        /*0018*/ 	.byte	0x04, 0x17
        /*001a*/ 	.short	(.L_20 - .L_19)
.L_19:
        /*001c*/ 	.word	0x00000000
        /*0020*/ 	.short	0x0009
        /*0022*/ 	.short	0x0040
        /*0024*/ 	.byte	0x00, 0xf4, 0x21, 0x00


	//----- nvinfo : EIATTR_KPARAM_INFO
	.align		4
.L_20:
        /*0028*/ 	.byte	0x04, 0x17
        /*002a*/ 	.short	(.L_22 - .L_21)
.L_21:
        /*002c*/ 	.word	0x00000000
        /*0030*/ 	.short	0x0008
        /*0032*/ 	.short	0x0038
        /*0034*/ 	.byte	0x00, 0xf0, 0x21, 0x00


	//----- nvinfo : EIATTR_KPARAM_INFO
	.align		4
.L_22:
        /*0038*/ 	.byte	0x04, 0x17
        /*003a*/ 	.short	(.L_24 - .L_23)
.L_23:
        /*003c*/ 	.word	0x00000000
        /*0040*/ 	.short	0x0007
        /*0042*/ 	.short	0x0030
        /*0044*/ 	.byte	0x00, 0xf0, 0x21, 0x00


	//----- nvinfo : EIATTR_KPARAM_INFO
	.align		4
.L_24:
        /*0048*/ 	.byte	0x04, 0x17
        /*004a*/ 	.short	(.L_26 - .L_25)
.L_25:
        /*004c*/ 	.word	0x00000000
        /*0050*/ 	.short	0x0006
        /*0052*/ 	.short	0x0028
        /*0054*/ 	.byte	0x00, 0xf0, 0x21, 0x00


	//----- nvinfo : EIATTR_KPARAM_INFO
	.align		4
.L_26:
        /*0058*/ 	.byte	0x04, 0x17
        /*005a*/ 	.short	(.L_28 - .L_27)
.L_27:
        /*005c*/ 	.word	0x00000000
        /*0060*/ 	.short	0x0005
        /*0062*/ 	.short	0x0020
        /*0064*/ 	.byte	0x00, 0xf0, 0x11, 0x00


	//----- nvinfo : EIATTR_KPARAM_INFO
	.align		4
.L_28:
        /*0068*/ 	.byte	0x04, 0x17
        /*006a*/ 	.short	(.L_30 - .L_29)
.L_29:
        /*006c*/ 	.word	0x00000000
        /*0070*/ 	.short	0x0004
        /*0072*/ 	.short	0x001c
        /*0074*/ 	.byte	0x00, 0xf0, 0x11, 0x00


	//----- nvinfo : EIATTR_KPARAM_INFO
	.align		4
.L_30:
        /*0078*/ 	.byte	0x04, 0x17
        /*007a*/ 	.short	(.L_32 - .L_31)
.L_31:
        /*007c*/ 	.word	0x00000000
        /*0080*/ 	.short	0x0003
        /*0082*/ 	.short	0x0018
        /*0084*/ 	.byte	0x00, 0xf0, 0x11, 0x00


	//----- nvinfo : EIATTR_KPARAM_INFO
	.align		4
.L_32:
        /*0088*/ 	.byte	0x04, 0x17
        /*008a*/ 	.short	(.L_34 - .L_33)
.L_33:
        /*008c*/ 	.word	0x00000000
        /*0090*/ 	.short	0x0002
        /*0092*/ 	.short	0x0010
        /*0094*/ 	.byte	0x00, 0xf4, 0x21, 0x00


	//----- nvinfo : EIATTR_KPARAM_INFO
	.align		4
.L_34:
        /*0098*/ 	.byte	0x04, 0x17
        /*009a*/ 	.short	(.L_36 - .L_35)
.L_35:
        /*009c*/ 	.word	0x00000000
        /*00a0*/ 	.short	0x0001
        /*00a2*/ 	.short	0x0008
        /*00a4*/ 	.byte	0x00, 0xf4, 0x21, 0x00


	//----- nvinfo : EIATTR_KPARAM_INFO
	.align		4
.L_36:
        /*00a8*/ 	.byte	0x04, 0x17
        /*00aa*/ 	.short	(.L_38 - .L_37)
.L_37:
        /*00ac*/ 	.word	0x00000000
        /*00b0*/ 	.short	0x0000
        /*00b2*/ 	.short	0x0000
        /*00b4*/ 	.byte	0x00, 0xf4, 0x21, 0x00


	//----- nvinfo : EIATTR_AT_ENTRY_FRAGMENTS
	.align		4
.L_38:
        /*00b8*/ 	.byte	0x04, 0x4f
        /*00ba*/ 	.short	(.L_40 - .L_39)


	//   ....[0]....
.L_39:
        /*00bc*/ 	.word	0x00000004


	//----- nvinfo : EIATTR_RESERVED_SMEM_USED
	.align		4
.L_40:
        /*00c0*/ 	.byte	0x01, 0x41
	.zero		2


	//----- nvinfo : EIATTR_SPARSE_MMA_MASK
	.align		4
        /*00c4*/ 	.byte	0x03, 0x50
        /*00c6*/ 	.short	0x0000


	//----- nvinfo : EIATTR_TCGEN05_1CTA_USED
	.align		4
        /*00c8*/ 	.byte	0x01, 0x51
	.zero		2


	//----- nvinfo : EIATTR_MAXREG_COUNT
	.align		4
        /*00cc*/ 	.byte	0x03, 0x1b
        /*00ce*/ 	.short	0x00ff


	//----- nvinfo : EIATTR_NUM_BARRIERS
	.align		4
        /*00d0*/ 	.byte	0x02, 0x4c
        /*00d2*/ 	.byte	0x01
	.zero		1


	//----- nvinfo : EIATTR_INT_WARP_WIDE_INSTR_OFFSETS
	.align		4
        /*00d4*/ 	.byte	0x04, 0x31
        /*00d6*/ 	.short	(.L_42 - .L_41)


	//   ....[0]....
.L_41:
        /*00d8*/ 	.word	0x00001720


	//   ....[1]....
        /*00dc*/ 	.word	0x00001740


	//   ....[2]....
        /*00e0*/ 	.word	0x000017c0


	//   ....[3]....
        /*00e4*/ 	.word	0x00001ae0


	//   ....[4]....
        /*00e8*/ 	.word	0x00001dd0


	//   ....[5]....
        /*00ec*/ 	.word	0x00001de0


	//   ....[6]....
        /*00f0*/ 	.word	0x00001f70


	//   ....[7]....
        /*00f4*/ 	.word	0x000022c0


	//   ....[8]....
        /*00f8*/ 	.word	0x000022d0


	//   ....[9]....
        /*00fc*/ 	.word	0x00003240


	//   ....[10]....
        /*0100*/ 	.word	0x00003290


	//----- nvinfo : EIATTR_COOP_GROUP_MASK_REGIDS
	.align		4
.L_42:
        /*0104*/ 	.byte	0x04, 0x29
        /*0106*/ 	.short	(.L_44 - .L_43)


	//   ....[0]....
.L_43:
        /*0108*/ 	.word	0xffffffff


	//   ....[1]....
        /*010c*/ 	.word	0xffffffff


	//   ....[2]....
        /*0110*/ 	.word	0xffffffff


	//   ....[3]....
        /*0114*/ 	.word	0xffffffff


	//   ....[4]....
        /*0118*/ 	.word	0xffffffff


	//   ....[5]....
        /*011c*/ 	.word	0xffffffff


	//   ....[6]....
        /*0120*/ 	.word	0xffffffff


	//   ....[7]....
        /*0124*/ 	.word	0xffffffff


	//   ....[8]....
        /*0128*/ 	.word	0xffffffff


	//   ....[9]....
        /*012c*/ 	.word	0xffffffff


	//----- nvinfo : EIATTR_COOP_GROUP_INSTR_OFFSETS
	.align		4
.L_44:
        /*0130*/ 	.byte	0x04, 0x28
        /*0132*/ 	.short	(.L_46 - .L_45)


	//   ....[0]....
.L_45:
        /*0134*/ 	.word	0x00000050


	//   ....[1]....
        /*0138*/ 	.word	0x00000310


	//   ....[2]....
        /*013c*/ 	.word	0x00000500


	//   ....[3]....
        /*0140*/ 	.word	0x000009c0


	//   ....[4]....
        /*0144*/ 	.word	0x00000b00


	//   ....[5]....
        /*0148*/ 	.word	0x00000fb0


	//   ....[6]....
        /*014c*/ 	.word	0x000010f0


	//   ....[7]....
        /*0150*/ 	.word	0x000015e0


	//   ....[8]....
        /*0154*/ 	.word	0x000030d0


	//   ....[9]....
        /*0158*/ 	.word	0x00003340


	//----- nvinfo : EIATTR_VRC_CTA_INIT_COUNT
	.align		4
.L_46:
        /*015c*/ 	.byte	0x02, 0x4a
        /*015e*/ 	.byte	0x80
	.zero		1


	//----- nvinfo : EIATTR_MBARRIER_INSTR_OFFSETS
	.align		4
        /*0160*/ 	.byte	0x04, 0x39
        /*0162*/ 	.short	(.L_48 - .L_47)


	//   ....[0]....
.L_47:
        /*0164*/ 	.word	0x000017e0
        /*0168*/ 	.word	0x000000ff
        /*016c*/ 	.word	0x00024000
        /*0170*/ 	.short	0x0100
        /*0172*/ 	.byte	0x08
	.zero		1


	//   ....[1]....
        /*0174*/ 	.word	0x000017f0
        /*0178*/ 	.word	0x000000ff
        /*017c*/ 	.word	0x00024020
        /*0180*/ 	.short	0x0100
        /*0182*/ 	.byte	0x08
	.zero		1


	//   ....[2]....
        /*0184*/ 	.word	0x000018a0
        /*0188*/ 	.word	0x000000ff
        /*018c*/ 	.word	0x00024008
        /*0190*/ 	.short	0x0100
        /*0192*/ 	.byte	0x08
	.zero		1


	//   ....[3]....
        /*0194*/ 	.word	0x000018b0
        /*0198*/ 	.word	0x000000ff
        /*019c*/ 	.word	0x00024028
        /*01a0*/ 	.short	0x0100
        /*01a2*/ 	.byte	0x08
	.zero		1


	//   ....[4]....
        /*01a4*/ 	.word	0x000019c0
        /*01a8*/ 	.word	0x000000ff
        /*01ac*/ 	.word	0x00024010
        /*01b0*/ 	.short	0x0100
        /*01b2*/ 	.byte	0x08
	.zero		1


	//   ....[5]....
        /*01b4*/ 	.word	0x000019d0
        /*01b8*/ 	.word	0x000000ff
        /*01bc*/ 	.word	0x00024030
        /*01c0*/ 	.short	0x0100
        /*01c2*/ 	.byte	0x08
	.zero		1


	//   ....[6]....
        /*01c4*/ 	.word	0x00001b80
        /*01c8*/ 	.word	0x000000ff
        /*01cc*/ 	.word	0x00024000
        /*01d0*/ 	.short	0x010a
        /*01d2*/ 	.byte	0x08
	.zero		1


	//   ....[7]....
        /*01d4*/ 	.word	0x00001e30
        /*01d8*/ 	.word	0x000000ff
        /*01dc*/ 	.word	0x00024020
        /*01e0*/ 	.short	0x010a
        /*01e2*/ 	.byte	0x08
	.zero		1


	//   ....[8]....
        /*01e4*/ 	.word	0x00002030
        /*01e8*/ 	.word	0x000000ff
        /*01ec*/ 	.word	0x00024000
        /*01f0*/ 	.short	0x010a
        /*01f2*/ 	.byte	0x11
	.zero		1


	//   ....[9]....
        /*01f4*/ 	.word	0x00002310
        /*01f8*/ 	.word	0x000000ff
        /*01fc*/ 	.word	0x00024020
        /*0200*/ 	.short	0x010a
        /*0202*/ 	.byte	0x11
	.zero		1


	//   ....[10]....
        /*0204*/ 	.word	0x000023e0
        /*0208*/ 	.word	0x000000ff
        /*020c*/ 	.word	0x00024000
        /*0210*/ 	.short	0x0108
        /*0212*/ 	.byte	0x08
	.zero		1


	//   ....[11]....
        /*0214*/ 	.word	0x000023f0
        /*0218*/ 	.word	0x000000ff
        /*021c*/ 	.word	0x00024020
        /*0220*/ 	.short	0x0108
        /*0222*/ 	.byte	0x08
	.zero		1


	//   ....[12]....
        /*0224*/ 	.word	0x00002440
        /*0228*/ 	.word	0x000000ff
        /*022c*/ 	.word	0x00024008
        /*0230*/ 	.short	0x0108
        /*0232*/ 	.byte	0x08
	.zero		1


	//   ....[13]....
        /*0234*/ 	.word	0x00002450
        /*0238*/ 	.word	0x000000ff
        /*023c*/ 	.word	0x00024028
        /*0240*/ 	.short	0x0108
        /*0242*/ 	.byte	0x08
	.zero		1


	//   ....[14]....
        /*0244*/ 	.word	0x000024a0
        /*0248*/ 	.word	0x000000ff
        /*024c*/ 	.word	0x00024010
        /*0250*/ 	.short	0x0108
        /*0252*/ 	.byte	0x08
	.zero		1


	//   ....[15]....
        /*0254*/ 	.word	0x000024b0
        /*0258*/ 	.word	0x000000ff
        /*025c*/ 	.word	0x00024030
        /*0260*/ 	.short	0x0108
        /*0262*/ 	.byte	0x08
	.zero		1


	//   ....[16]....
        /*0264*/ 	.word	0x00003360
        /*0268*/ 	.word	0x000000ff
        /*026c*/ 	.word	0x00024000
        /*0270*/ 	.short	0x010a
        /*0272*/ 	.byte	0x08
	.zero		1


	//   ....[17]....
        /*0274*/ 	.word	0x00003390
        /*0278*/ 	.word	0x000000ff
        /*027c*/ 	.word	0x00024020
        /*0280*/ 	.short	0x010a
        /*0282*/ 	.byte	0x08
	.zero		1


	//   ....[18]....
        /*0284*/ 	.word	0x000033c0
        /*0288*/ 	.word	0x000000ff
        /*028c*/ 	.word	0x00024000
        /*0290*/ 	.short	0x010a
        /*0292*/ 	.byte	0x11
	.zero		1


	//   ....[19]....
        /*0294*/ 	.word	0x000033f0
        /*0298*/ 	.word	0x000000ff
        /*029c*/ 	.word	0x00024020
        /*02a0*/ 	.short	0x010a
        /*02a2*/ 	.byte	0x11
	.zero		1


	//----- nvinfo : EIATTR_NUM_MBARRIERS
	.align		4
.L_48:
        /*02a4*/ 	.byte	0x03, 0x38
        /*02a6*/ 	.short	0x0006


	//----- nvinfo : EIATTR_EXIT_INSTR_OFFSETS
	.align		4
        /*02a8*/ 	.byte	0x04, 0x1c
        /*02aa*/ 	.short	(.L_50 - .L_49)


	//   ....[0]....
.L_49:
        /*02ac*/ 	.word	0x00003350


	//----- nvinfo : EIATTR_REQNTID
	.align		4
.L_50:
        /*02b0*/ 	.byte	0x04, 0x10
        /*02b2*/ 	.short	(.L_52 - .L_51)
.L_51:
        /*02b4*/ 	.word	0x00000080
        /*02b8*/ 	.word	0x00000001
        /*02bc*/ 	.word	0x00000001


	//----- nvinfo : EIATTR_CRS_STACK_SIZE
	.align		4
.L_52:
        /*02c0*/ 	.byte	0x04, 0x1e
        /*02c2*/ 	.short	(.L_54 - .L_53)
.L_53:
        /*02c4*/ 	.word	0x00000000


	//----- nvinfo : EIATTR_CBANK_PARAM_SIZE
	.align		4
.L_54:
        /*02c8*/ 	.byte	0x03, 0x19
        /*02ca*/ 	.short	0x0050


	//----- nvinfo : EIATTR_PARAM_CBANK
	.align		4
        /*02cc*/ 	.byte	0x04, 0x0a
        /*02ce*/ 	.short	(.L_56 - .L_55)
	.align		4
.L_55:
        /*02d0*/ 	.word	index@(.nv.constant0.gluon_tcgen05)
        /*02d4*/ 	.short	0x0380
        /*02d6*/ 	.short	0x0050


	//----- nvinfo : EIATTR_SW_WAR
	.align		4
.L_56:
        /*02d8*/ 	.byte	0x04, 0x36
        /*02da*/ 	.short	(.L_58 - .L_57)
.L_57:
        /*02dc*/ 	.word	0x00000008
.L_58:


//--------------------- .nv.compat                --------------------------
	.section	.nv.compat,"",@"SHT_CUDA_COMPAT_INFO"
	.align	4
        /*0000*/ 	.byte	0x02, 0x02, 0x02, 0x00, 0x02, 0x05, 0x05, 0x00, 0x02, 0x03, 0x03, 0x00, 0x02, 0x06, 0x01, 0x00


//--------------------- .nv.callgraph             --------------------------
	.section	.nv.callgraph,"",@"SHT_CUDA_CALLGRAPH"
	.align	4
	.sectionentsize	8
	.align		4
        /*0000*/ 	.word	0x00000000
	.align		4
        /*0004*/ 	.word	0xffffffff
	.align		4
        /*0008*/ 	.word	0x00000000
	.align		4
        /*000c*/ 	.word	0xfffffffe
	.align		4
        /*0010*/ 	.word	0x00000000
	.align		4
        /*0014*/ 	.word	0xfffffffd
	.align		4
        /*0018*/ 	.word	0x00000000
	.align		4
        /*001c*/ 	.word	0xfffffffc


//--------------------- .text.gluon_tcgen05       --------------------------
	.section	.text.gluon_tcgen05,"ax",@progbits
	.align	128
        .global         gluon_tcgen05
        .type           gluon_tcgen05,@function
        .size           gluon_tcgen05,(.L_x_81 - gluon_tcgen05)
        .other          gluon_tcgen05,@"STO_CUDA_ENTRY STV_DEFAULT"
gluon_tcgen05:
.text.gluon_tcgen05:
[----:B------:R-:W1:Y:S01]  /*0000*/  LDC R1, c[0x0][0x37c] ;  /* 0x0000df00ff017b82 */ /* 0x000e620000000800 */
[----:B------:R-:W2:Y:S02]  /*0010*/  S2R R0, SR_TID.X ;  /* 0x0000000000007919 */ /* 0x000ea40000002100 */
[----:B--2---:R-:W-:-:S13]  /*0020*/  ISETP.GE.U32.AND P1, PT, R0, 0x20, PT ;  /* 0x000000200000780c */ /* 0x004fda0003f26070 */
[----:B------:R-:W-:Y:S05]  /*0030*/  @P1 BRA `(.L_x_0) ;  /* 0x0000000000b81947 */ /* 0x000fea0003800000 */
[----:B------:R-:W2:Y:S01]  /*0040*/  S2UR UR6, SR_CgaCtaId ;  /* 0x00000000000679c3 */ /* 0x000ea20000008800 */
[----:B------:R-:W-:Y:S01]  /*0050*/  NOP ;  /* 0x0000000000007918 */ /* 0x000fe20000000000 */
[----:B------:R-:W-:Y:S02]  /*0060*/  UMOV UR4, 0x40 ;  /* 0x0000004000047882 */ /* 0x000fe40000000000 */
[----:B--2---:R-:W-:-:S09]  /*0070*/  ULEA UR4, UR6, UR4, 0x18 ;  /* 0x0000000406047291 */ /* 0x004fd2000f8ec0ff */
[----:B------:R-:W2:Y:S01]  /*0080*/  LDS.U8 R2, [UR4] ;  /* 0x00000004ff027984 */ /* 0x000ea20008000000 */
[----:B------:R-:W-:Y:S02]  /*0090*/  UMOV UR4, 0x400 ;  /* 0x0000040000047882 */ /* 0x000fe40000000000 */
[----:B------:R-:W-:Y:S01]  /*00a0*/  ULEA UR4, UR6, UR4, 0x18 ;  /* 0x0000000406047291 */ /* 0x000fe2000f8ec0ff */
[----:B--2---:R-:W-:-:S13]  /*00b0*/  ISETP.NE.AND P0, PT, R2, RZ, PT ;  /* 0x000000ff0200720c */ /* 0x004fda0003f05270 */
[----:B------:R-:W-:Y:S05]  /*00c0*/  @P0 BRA `(.L_x_1) ;  /* 0x00000000007c0947 */ /* 0x000fea0003800000 */
[----:B------:R-:W-:-:S13]  /*00d0*/  ELECT P0, URZ, PT ;  /* 0x0000000000ff782f */ /* 0x000fda0003800000 */
[----:B------:R-:W-:Y:S05]  /*00e0*/  @!P0 BRA `(.L_x_2) ;  /* 0x0000000000848947 */ /* 0x000fea0003800000 */
[----:B------:R-:W-:Y:S01]  /*00f0*/  UMOV UR5, 0x8 ;  /* 0x0000000800057882 */ /* 0x000fe20000000000 */
[----:B------:R-:W-:Y:S02]  /*0100*/  IMAD.MOV.U32 R5, RZ, RZ, 0x1 ;  /* 0x00000001ff057424 */ /* 0x000fe400078e00ff */
[----:B------:R-:W-:Y:S02]  /*0110*/  IMAD.MOV.U32 R3, RZ, RZ, 0xff ;  /* 0x000000ffff037424 */ /* 0x000fe400078e00ff */
[----:B------:R-:W-:Y:S04]  /*0120*/  DEPBAR.LE SB2, 0x36 ;  /* 0x0000ad800000791a */ /* 0x000fe80000000000 */
[----:B------:R-:W2:Y:S02]  /*0130*/  UTCATOMSWS.FIND_AND_SET.ALIGN UP0, UR5, UR5 ;  /* 0x00000005000575e3 */ /* 0x000ea40008000800 */
[----:B--2---:R-:W-:-:S04]  /*0140*/  PLOP3.LUT P0, PT, PT, PT, UP0, 0x80, 0x8 ;  /* 0x000000000008781c */ /* 0x004fc80003f0f008 */
[----:B------:R-:W-:-:S04]  /*0150*/  SEL R2, RZ, 0xffffffff, !P0 ;  /* 0xffffffffff027807 */ /* 0x000fc80004000000 */
[----:B------:R-:W-:Y:S01]  /*0160*/  ISETP.NE.AND P0, PT, R2, RZ, PT ;  /* 0x000000ff0200720c */ /* 0x000fe20003f05270 */
[----:B------:R-:W-:-:S12]  /*0170*/  IMAD.U32 R2, RZ, RZ, UR5 ;  /* 0x00000005ff027e24 */ /* 0x000fd8000f8e00ff */
[----:B------:R-:W-:Y:S05]  /*0180*/  @P0 BRA `(.L_x_3) ;  /* 0x0000000000240947 */ /* 0x000fea0003800000 */
.L_x_4:
[----:B------:R-:W-:Y:S05]  /*0190*/  NANOSLEEP 0x64 ;  /* 0x000000640000795d */ /* 0x000fea0003800000 */
[----:B------:R-:W-:-:S05]  /*01a0*/  UMOV UR5, 0x8 ;  /* 0x0000000800057882 */ /* 0x000fca0000000000 */
[----:B------:R-:W-:Y:S04]  /*01b0*/  DEPBAR.LE SB2, 0x36 ;  /* 0x0000ad800000791a */ /* 0x000fe80000000000 */
[----:B------:R-:W2:Y:S02]  /*01c0*/  UTCATOMSWS.FIND_AND_SET.ALIGN UP0, UR5, UR5 ;  /* 0x00000005000575e3 */ /* 0x000ea40008000800 */
[----:B--2---:R-:W-:-:S04]  /*01d0*/  PLOP3.LUT P0, PT, PT, PT, UP0, 0x80, 0x8 ;  /* 0x000000000008781c */ /* 0x004fc80003f0f008 */
[----:B------:R-:W-:-:S04]  /*01e0*/  SEL R2, RZ, 0xffffffff, !P0 ;  /* 0xffffffffff027807 */ /* 0x000fc80004000000 */
[----:B------:R-:W-:Y:S01]  /*01f0*/  ISETP.NE.AND P0, PT, R2, RZ, PT ;  /* 0x000000ff0200720c */ /* 0x000fe20003f05270 */
[----:B------:R-:W-:-:S12]  /*0200*/  IMAD.U32 R2, RZ, RZ, UR5 ;  /* 0x00000005ff027e24 */ /* 0x000fd8000f8e00ff */
[----:B------:R-:W-:Y:S05]  /*0210*/  @!P0 BRA `(.L_x_4) ;  /* 0xfffffffc00dc8947 */ /* 0x000fea000383ffff */
.L_x_3:
[C---:B------:R-:W-:Y:S01]  /*0220*/  VIADD R4, R2.reuse, 0x10 ;  /* 0x0000001002047836 */ /* 0x040fe20000000000 */
[----:B------:R-:W-:Y:S01]  /*0230*/  UMOV UR5, 0x50 ;  /* 0x0000005000057882 */ /* 0x000fe20000000000 */
[----:B------:R-:W-:Y:S01]  /*0240*/  SHF.L.U32 R3, R3, R2, RZ ;  /* 0x0000000203037219 */ /* 0x000fe200000006ff */
[----:B------:R-:W-:Y:S01]  /*0250*/  ULEA UR5, UR6, UR5, 0x18 ;  /* 0x0000000506057291 */ /* 0x000fe2000f8ec0ff */
[----:B------:R-:W-:Y:S01]  /*0260*/  IMAD.SHL.U32 R2, R2, 0x20, RZ ;  /* 0x0000002002027824 */ /* 0x000fe200078e00ff */
[----:B------:R-:W-:-:S04]  /*0270*/  SHF.L.U32 R4, R5, R4, RZ ;  /* 0x0000000405047219 */ /* 0x000fc800000006ff */
[----:B------:R-:W-:-:S05]  /*0280*/  LOP3.LUT R3, R4, R3, RZ, 0xfc, !PT ;  /* 0x0000000304037212 */ /* 0x000fca00078efcff */
[----:B------:R2:W-:Y:S04]  /*0290*/  ATOMS.OR RZ, [UR5], R3 ;  /* 0x00000003ffff798c */ /* 0x0005e8000b000005 */
[----:B------:R2:W-:Y:S01]  /*02a0*/  STS [UR4], R2 ;  /* 0x00000002ff007988 */ /* 0x0005e20008000804 */
[----:B------:R-:W-:Y:S05]  /*02b0*/  BRA `(.L_x_2) ;  /* 0x0000000000107947 */ /* 0x000fea0003800000 */
.L_x_1:
[----:B------:R-:W-:Y:S01]  /*02c0*/  IMAD.MOV.U32 R3, RZ, RZ, -0x1 ;  /* 0xffffffffff037424 */ /* 0x000fe200078e00ff */
[----:B------:R-:W-:-:S04]  /*02d0*/  MOV R2, 0x300 ;  /* 0x0000030000027802 */ /* 0x000fc80000000f00 */
[----:B------:R2:W-:Y:S03]  /*02e0*/  STS [UR4], R3 ;  /* 0x00000003ff007988 */ /* 0x0005e60008000804 */
[----:B-12---:R-:W-:Y:S05]  /*02f0*/  CALL.REL.NOINC `($__internal_1_$__cuda_sm10x_tcgen05_guardrail_trap_phase_invalid_during_alloc) ;  /* 0x0000003000547944 */ /* 0x006fea0003c00000 */
.L_x_2:
[----:B------:R-:W-:Y:S05]  /*0300*/  WARPSYNC.ALL ;  /* 0x0000000000007948 */ /* 0x000fea0003800000 */
[----:B------:R-:W-:Y:S01]  /*0310*/  NOP ;  /* 0x0000000000007918 */ /* 0x000fe20000000000 */
.L_x_0:
[----:B------:R-:W3:Y:S08]  /*0320*/  S2UR UR4, SR_CgaCtaId ;  /* 0x00000000000479c3 */ /* 0x000ef00000008800 */
[----:B------:R-:W-:Y:S01]  /*0330*/  BAR.SYNC.DEFER_BLOCKING 0x0 ;  /* 0x0000000000007b1d */ /* 0x000fe20000010000 */
[----:B------:R-:W-:-:S05]  /*0340*/  LOP3.LUT R10, R0, 0x7f, RZ, 0xc0, !PT ;  /* 0x0000007f000a7812 */ /* 0x000fca00078ec0ff */
[----:B------:R-:W-:Y:S02]  /*0350*/  UMOV UR8, 0x400 ;  /* 0x0000040000087882 */ /* 0x000fe40000000000 */
[----:B------:R-:W4:Y:S08]  /*0360*/  LDC R4, c[0x0][0x398] ;  /* 0x0000e600ff047b82 */ /* 0x000f300000000800 */
[----:B------:R-:W5:Y:S01]  /*0370*/  LDC R13, c[0x0][0x3a0] ;  /* 0x0000e800ff0d7b82 */ /* 0x000f620000000800 */
[----:B---3--:R-:W-:-:S07]  /*0380*/  ULEA UR8, UR4, UR8, 0x18 ;  /* 0x0000000804087291 */ /* 0x008fce000f8ec0ff */
[----:B------:R-:W3:Y:S02]  /*0390*/  S2UR UR9, SR_CTAID.Y ;  /* 0x00000000000979c3 */ /* 0x000ee40000002600 */
[----:B--2---:R-:W2:Y:S06]  /*03a0*/  LDS R3, [UR8] ;  /* 0x00000008ff037984 */ /* 0x004eac0008000800 */
[----:B------:R-:W-:Y:S06]  /*03b0*/  BAR.SYNC.DEFER_BLOCKING 0x0 ;  /* 0x0000000000007b1d */ /* 0x000fec0000010000 */
[----:B------:R-:W-:Y:S05]  /*03c0*/  @P1 BRA `(.L_x_5) ;  /* 0x0000000000181947 */ /* 0x000fea0003800000 */
[----:B------:R-:W-:Y:S01]  /*03d0*/  ELECT P0, URZ, PT ;  /* 0x0000000000ff782f */ /* 0x000fe20003800000 */
[----:B------:R-:W-:Y:S01]  /*03e0*/  IMAD.MOV.U32 R2, RZ, RZ, 0x1 ;  /* 0x00000001ff027424 */ /* 0x000fe200078e00ff */
[----:B------:R-:W-:Y:S01]  /*03f0*/  UMOV UR5, 0x40 ;  /* 0x0000004000057882 */ /* 0x000fe20000000000 */
[----:B------:R-:W-:Y:S01]  /*0400*/  UVIRTCOUNT.DEALLOC.SMPOOL 0x80 ;  /* 0x000000800000784c */ /* 0x000fe20000000000 */
[----:B------:R-:W-:-:S09]  /*0410*/  ULEA UR5, UR4, UR5, 0x18 ;  /* 0x0000000504057291 */ /* 0x000fd2000f8ec0ff */
[----:B------:R5:W-:Y:S03]  /*0420*/  @P0 STS.U8 [UR5], R2 ;  /* 0x00000002ff000988 */ /* 0x000be60008000005 */
.L_x_5:
[----:B------:R-:W5:Y:S01]  /*0430*/  S2UR UR4, SR_CTAID.Z ;  /* 0x00000000000479c3 */ /* 0x000f620000002700 */
[----:B------:R-:W4:Y:S01]  /*0440*/  LDCU UR5, c[0x0][0x370] ;  /* 0x00006e00ff0577ac */ /* 0x000f220008000800 */
[----:B------:R-:W-:Y:S01]  /*0450*/  ISETP.GE.U32.AND P0, PT, R10, 0x20, PT ;  /* 0x000000200a00780c */ /* 0x000fe20003f06070 */
[----:B----4-:R-:W-:Y:S01]  /*0460*/  VIADD R4, R4, 0xffffffff ;  /* 0xffffffff04047836 */ /* 0x010fe20000000000 */
[C---:B------:R-:W-:Y:S01]  /*0470*/  ISETP.NE.U32.AND P2, PT, R10.reuse, RZ, PT ;  /* 0x000000ff0a00720c */ /* 0x040fe20003f45070 */
[----:B------:R-:W5:Y:S01]  /*0480*/  LDCU UR6, c[0x0][0x374] ;  /* 0x00006e80ff0677ac */ /* 0x000f620008000800 */
[----:B------:R-:W-:Y:S01]  /*0490*/  LEA R11, R10, UR8, 0x2 ;  /* 0x000000080a0b7c11 */ /* 0x000fe2000f8e10ff */
[----:B-----5:R-:W-:Y:S01]  /*04a0*/  VIADD R12, R13, 0xffffffff ;  /* 0xffffffff0d0c7836 */ /* 0x020fe20000000000 */
[----:B------:R-:W4:Y:S01]  /*04b0*/  S2UR UR13, SR_CTAID.X ;  /* 0x00000000000d79c3 */ /* 0x000f220000002500 */
[----:B------:R-:W5:Y:S01]  /*04c0*/  LDCU.64 UR10, c[0x0][0x3c0] ;  /* 0x00007800ff0a77ac */ /* 0x000f620008000a00 */
[----:B--2---:R-:W-:Y:S01]  /*04d0*/  R2UR UR24, R3 ;  /* 0x00000000031872ca */ /* 0x004fe200000e0000 */
[----:B------:R-:W-:Y:S04]  /*04e0*/  BSSY.RECONVERGENT B0, `(.L_x_6) ;  /* 0x0000011000007945 */ /* 0x000fe80003800200 */
[----:B------:R2:W-:Y:S01]  /*04f0*/  @!P0 STS [R11], RZ ;  /* 0x000000ff0b008388 */ /* 0x0005e20000000800 */
[----:B------:R-:W-:-:S03]  /*0500*/  NOP ;  /* 0x0000000000007918 */ /* 0x000fc60000000000 */
[----:B------:R2:W-:Y:S01]  /*0510*/  @!P2 STS [UR8+0x24], R4 ;  /* 0x00002404ff00a988 */ /* 0x0005e20008000808 */
[----:B---3--:R-:W-:-:S03]  /*0520*/  UIMAD UR4, UR4, UR6, UR9 ;  /* 0x00000006040472a4 */ /* 0x008fc6000f8e0209 */
[----:B------:R2:W-:Y:S01]  /*0530*/  @!P2 STS [UR8+0x20], R12 ;  /* 0x0000200cff00a988 */ /* 0x0005e20008000808 */
[----:B----4-:R-:W-:-:S04]  /*0540*/  UIMAD UR4, UR4, UR5, UR13 ;  /* 0x00000005040472a4 */ /* 0x010fc8000f8e020d */
[----:B------:R-:W-:-:S04]  /*0550*/  UIMAD UR4, UR4, 0x180, URZ ;  /* 0x00000180040478a4 */ /* 0x000fc8000f8e02ff */
[----:B-----5:R-:W-:-:S04]  /*0560*/  UIADD3 UR22, UP0, UPT, UR4, UR10, URZ ;  /* 0x0000000a04167290 */ /* 0x020fc8000ff1e0ff */
[----:B------:R-:W-:Y:S01]  /*0570*/  ULEA.HI.X.SX32 UR23, UR4, UR11, 0x1, UP0 ;  /* 0x0000000b04177291 */ /* 0x000fe200080f0eff */
[----:B--2---:R-:W-:Y:S11]  /*0580*/  @P2 BRA `(.L_x_7) ;  /* 0x0000000000182947 */ /* 0x004ff60003800000 */
[----:B------:R-:W2:Y:S01]  /*0590*/  LDS R2, [UR8+0x8] ;  /* 0x00000808ff027984 */ /* 0x000ea20008000800 */
[----:B------:R-:W3:Y:S01]  /*05a0*/  LDC.64 R6, c[0x0][0x380] ;  /* 0x0000e000ff067b82 */ /* 0x000ee20000000a00 */
[----:B------:R-:W-:Y:S02]  /*05b0*/  IMAD.MOV.U32 R3, RZ, RZ, 0x70 ;  /* 0x00000070ff037424 */ /* 0x000fe400078e00ff */
[----:B---3--:R3:W-:Y:S03]  /*05c0*/  STS.64 [UR8], R6 ;  /* 0x00000006ff007988 */ /* 0x0087e60008000a08 */
[----:B--2---:R-:W-:-:S05]  /*05d0*/  LOP3.LUT R2, R2, 0x10, R3, 0xd8, !PT ;  /* 0x0000001002027812 */ /* 0x004fca00078ed803 */
[----:B------:R3:W-:Y:S02]  /*05e0*/  STS [UR8+0x8], R2 ;  /* 0x00000802ff007988 */ /* 0x0007e40008000808 */
.L_x_7:
[----:B------:R-:W-:Y:S05]  /*05f0*/  BSYNC.RECONVERGENT B0 ;  /* 0x0000000000007941 */ /* 0x000fea0003800200 */
.L_x_6:
[----:B------:R-:W-:Y:S04]  /*0600*/  BSSY.RECONVERGENT B0, `(.L_x_8) ;  /* 0x000000a000007945 */ /* 0x000fe80003800200 */
[----:B------:R-:W-:Y:S05]  /*0610*/  @P2 BRA `(.L_x_9) ;  /* 0x0000000000202947 */ /* 0x000fea0003800000 */
[----:B---3--:R-:W2:Y:S01]  /*0620*/  LDS R2, [UR8+0x34] ;  /* 0x00003408ff027984 */ /* 0x008ea20008000800 */
[----:B------:R-:W-:Y:S02]  /*0630*/  IMAD.MOV.U32 R3, RZ, RZ, 0x3f000000 ;  /* 0x3f000000ff037424 */ /* 0x000fe400078e00ff */
[----:B------:R-:W-:Y:S01]  /*0640*/  @!P2 IMAD.MOV.U32 R5, RZ, RZ, 0x7f ;  /* 0x0000007fff05a424 */ /* 0x000fe200078e00ff */
[----:B------:R-:W3:Y:S02]  /*0650*/  @!P2 LDS R6, [UR8+0x38] ;  /* 0x00003808ff06a984 */ /* 0x000ee40008000800 */
[----:B--2---:R-:W-:Y:S02]  /*0660*/  LOP3.LUT R2, R2, 0xff000000, R3, 0xb8, !PT ;  /* 0xff00000002027812 */ /* 0x004fe400078eb803 */
[----:B---3--:R-:W-:-:S03]  /*0670*/  @!P2 LOP3.LUT R3, R6, 0xff, R5, 0xb8, !PT ;  /* 0x000000ff0603a812 */ /* 0x008fc600078eb805 */
[----:B------:R2:W-:Y:S04]  /*0680*/  STS [UR8+0x34], R2 ;  /* 0x00003402ff007988 */ /* 0x0005e80008000808 */
[----:B------:R2:W-:Y:S02]  /*0690*/  @!P2 STS [UR8+0x38], R3 ;  /* 0x00003803ff00a988 */ /* 0x0005e40008000808 */
.L_x_9:
[----:B------:R-:W-:Y:S05]  /*06a0*/  BSYNC.RECONVERGENT B0 ;  /* 0x0000000000007941 */ /* 0x000fea0003800200 */
.L_x_8:
[----:B------:R-:W-:Y:S04]  /*06b0*/  BSSY.RECONVERGENT B0, `(.L_x_10) ;  /* 0x000000e000007945 */ /* 0x000fe80003800200 */
[----:B------:R-:W-:Y:S05]  /*06c0*/  @P2 BRA `(.L_x_11) ;  /* 0x0000000000302947 */ /* 0x000fea0003800000 */
[----:B--2---:R-:W2:Y:S01]  /*06d0*/  LDS R3, [UR8+0x34] ;  /* 0x00003408ff037984 */ /* 0x004ea20008000800 */
[----:B------:R-:W4:Y:S03]  /*06e0*/  LDC.64 R8, c[0x0][0x3a8] ;  /* 0x0000ea00ff087b82 */ /* 0x000f260000000a00 */
[----:B---3--:R-:W3:Y:S01]  /*06f0*/  LDS R2, [UR8+0x1c] ;  /* 0x00001c08ff027984 */ /* 0x008ee20008000800 */
[C---:B----4-:R-:W-:Y:S01]  /*0700*/  SHF.L.U64.HI R6, R8.reuse, 0x1, R9 ;  /* 0x0000000108067819 */ /* 0x050fe20000010209 */
[----:B------:R-:W-:-:S03]  /*0710*/  IMAD.SHL.U32 R5, R8, 0x2, RZ ;  /* 0x0000000208057824 */ /* 0x000fc600078e00ff */
[--C-:B------:R-:W-:Y:S02]  /*0720*/  SHF.R.U32.HI R7, RZ, 0x4, R6.reuse ;  /* 0x00000004ff077819 */ /* 0x100fe40000011606 */
[----:B------:R-:W-:-:S05]  /*0730*/  SHF.R.U64 R5, R5, 0x4, R6 ;  /* 0x0000000405057819 */ /* 0x000fca0000001206 */
[----:B------:R4:W-:Y:S01]  /*0740*/  STS [UR8+0xc], R5 ;  /* 0x00000c05ff007988 */ /* 0x0009e20008000808 */
[----:B--2---:R-:W-:Y:S02]  /*0750*/  LOP3.LUT R3, R3, 0x7, RZ, 0xb8, !PT ;  /* 0x0000000703037812 */ /* 0x004fe400078eb8ff */
[----:B---3--:R-:W-:-:S03]  /*0760*/  LOP3.LUT R2, R2, 0xf, R7, 0xb8, !PT ;  /* 0x0000000f02027812 */ /* 0x008fc600078eb807 */
[----:B------:R4:W-:Y:S04]  /*0770*/  STS [UR8+0x34], R3 ;  /* 0x00003403ff007988 */ /* 0x0009e80008000808 */
[----:B------:R4:W-:Y:S02]  /*0780*/  STS [UR8+0x1c], R2 ;  /* 0x00001c02ff007988 */ /* 0x0009e40008000808 */
.L_x_11:
[----:B------:R-:W-:Y:S05]  /*0790*/  BSYNC.RECONVERGENT B0 ;  /* 0x0000000000007941 */ /* 0x000fea0003800200 */
.L_x_10:
[----:B------:R-:W-:Y:S04]  /*07a0*/  BSSY.RECONVERGENT B1, `(.L_x_12) ;  /* 0x000001a000017945 */ /* 0x000fe80003800200 */
[----:B------:R-:W-:Y:S04]  /*07b0*/  BSSY.RELIABLE B0, `(.L_x_13) ;  /* 0x0000015000007945 */ /* 0x000fe80003800100 */
[----:B------:R-:W-:Y:S05]  /*07c0*/  @P2 BRA `(.L_x_14) ;  /* 0x0000000000202947 */ /* 0x000fea0003800000 */
[----:B--234-:R-:W2:Y:S02]  /*07d0*/  LDS R2, [UR8+0x34] ;  /* 0x00003408ff027984 */ /* 0x01cea40008000800 */
[----:B--2---:R-:W-:-:S05]  /*07e0*/  LOP3.LUT R2, R2, 0x38, RZ, 0xb8, !PT ;  /* 0x0000003802027812 */ /* 0x004fca00078eb8ff */
[----:B------:R2:W-:Y:S01]  /*07f0*/  STS [UR8+0x34], R2 ;  /* 0x00003402ff007988 */ /* 0x0005e20008000808 */
[----:B------:R-:W-:Y:S05]  /*0800*/  @P2 BRA `(.L_x_15) ;  /* 0x0000000000202947 */ /* 0x000fea0003800000 */
[----:B--2---:R-:W2:Y:S01]  /*0810*/  LDS R2, [UR8+0x8] ;  /* 0x00000808ff027984 */ /* 0x004ea20008000800 */
[----:B------:R-:W-:-:S05]  /*0820*/  IMAD.MOV.U32 R3, RZ, RZ, 0x780 ;  /* 0x00000780ff037424 */ /* 0x000fca00078e00ff */
[----:B--2---:R-:W-:-:S05]  /*0830*/  LOP3.LUT R2, R2, 0x300, R3, 0xd8, !PT ;  /* 0x0000030002027812 */ /* 0x004fca00078ed803 */
[----:B------:R5:W-:Y:S02]  /*0840*/  STS [UR8+0x8], R2 ;  /* 0x00000802ff007988 */ /* 0x000be40008000808 */
.L_x_14:
[----:B------:R-:W-:Y:S05]  /*0850*/  @P2 BRA `(.L_x_16) ;  /* 0x0000000000282947 */ /* 0x000fea0003800000 */
[----:B--2345:R-:W2:Y:S02]  /*0860*/  LDS R2, [UR8+0x8] ;  /* 0x00000808ff027984 */ /* 0x03cea40008000800 */
[----:B--2---:R-:W-:-:S05]  /*0870*/  LOP3.LUT R2, R2, 0x1800, RZ, 0xb8, !PT ;  /* 0x0000180002027812 */ /* 0x004fca00078eb8ff */
[----:B------:R3:W-:Y:S02]  /*0880*/  STS [UR8+0x8], R2 ;  /* 0x00000802ff007988 */ /* 0x0007e40008000808 */
.L_x_15:
[----:B------:R-:W-:Y:S05]  /*0890*/  @P2 BREAK.RELIABLE B0 ;  /* 0x0000000000002942 */ /* 0x000fea0003800100 */
[----:B------:R-:W-:Y:S05]  /*08a0*/  @P2 BRA `(.L_x_17) ;  /* 0x0000000000242947 */ /* 0x000fea0003800000 */
[----:B------:R-:W4:Y:S01]  /*08b0*/  LDS R3, [UR8+0x8] ;  /* 0x00000808ff037984 */ /* 0x000f220008000800 */
[----:B--23--:R-:W-:-:S05]  /*08c0*/  IMAD.MOV.U32 R2, RZ, RZ, 0x6000 ;  /* 0x00006000ff027424 */ /* 0x00cfca00078e00ff */
[----:B----4-:R-:W-:-:S04]  /*08d0*/  LOP3.LUT R2, R3, 0x6000, R2, 0xd8, !PT ;  /* 0x0000600003027812 */ /* 0x010fc800078ed802 */
[----:B------:R-:W-:-:S05]  /*08e0*/  LOP3.LUT R2, R2, 0x400000, RZ, 0xb8, !PT ;  /* 0x0040000002027812 */ /* 0x000fca00078eb8ff */
[----:B------:R2:W-:Y:S02]  /*08f0*/  STS [UR8+0x8], R2 ;  /* 0x00000802ff007988 */ /* 0x0005e40008000808 */
.L_x_16:
[----:B------:R-:W-:Y:S05]  /*0900*/  BSYNC.RELIABLE B0 ;  /* 0x0000000000007941 */ /* 0x000fea0003800100 */
.L_x_13:
[----:B--2345:R-:W2:Y:S02]  /*0910*/  @!P2 LDS R2, [UR8+0x8] ;  /* 0x00000808ff02a984 */ /* 0x03cea40008000800 */
[----:B--2---:R-:W-:-:S05]  /*0920*/  @!P2 LOP3.LUT R2, R2, 0x8000, RZ, 0xb8, !PT ;  /* 0x000080000202a812 */ /* 0x004fca00078eb8ff */
[----:B------:R4:W-:Y:S02]  /*0930*/  @!P2 STS [UR8+0x8], R2 ;  /* 0x00000802ff00a988 */ /* 0x0009e40008000808 */
.L_x_17:
[----:B------:R-:W-:Y:S05]  /*0940*/  BSYNC.RECONVERGENT B1 ;  /* 0x0000000000017941 */ /* 0x000fea0003800200 */
.L_x_12:
[----:B------:R-:W-:Y:S05]  /*0950*/  WARPSYNC.ALL ;  /* 0x0000000000007948 */ /* 0x000fea0003800000 */
[----:B------:R-:W-:Y:S01]  /*0960*/  NOP ;  /* 0x0000000000007918 */ /* 0x000fe20000000000 */
[----:B------:R-:W5:Y:S02]  /*0970*/  LDC R5, c[0x0][0x39c] ;  /* 0x0000e700ff057b82 */ /* 0x000f640000000800 */
[----:B-----5:R-:W-:Y:S01]  /*0980*/  VIADD R5, R5, 0xffffffff ;  /* 0xffffffff05057836 */ /* 0x020fe20000000000 */
[----:B------:R-:W-:Y:S06]  /*0990*/  @P0 BRA `(.L_x_18) ;  /* 0x0000000000300947 */ /* 0x000fec0003800000 */
[----:B--234-:R-:W2:Y:S01]  /*09a0*/  S2R R2, SR_LANEID ;  /* 0x0000000000027919 */ /* 0x01cea20000000000 */
[----:B------:R-:W-:Y:S05]  /*09b0*/  WARPSYNC.ALL ;  /* 0x0000000000007948 */ /* 0x000fea0003800000 */
[----:B------:R-:W-:Y:S01]  /*09c0*/  NOP ;  /* 0x0000000000007918 */ /* 0x000fe20000000000 */
[----:B--2---:R-:W-:-:S05]  /*09d0*/  IMAD.SHL.U32 R6, R2, 0x4, RZ ;  /* 0x0000000402067824 */ /* 0x004fca00078e00ff */
[----:B------:R-:W2:Y:S01]  /*09e0*/  LDS R7, [R6+UR8] ;  /* 0x0000000806077984 */ /* 0x000ea20008000800 */
[----:B------:R-:W-:-:S05]  /*09f0*/  IADD3 R2, P3, PT, R6, UR22, RZ ;  /* 0x0000001606027c10 */ /* 0x000fca000ff7e0ff */
[----:B------:R-:W-:-:S05]  /*0a00*/  IMAD.X R3, RZ, RZ, UR23, P3 ;  /* 0x00000017ff037e24 */ /* 0x000fca00098e06ff */
[----:B--2---:R5:W2:Y:S01]  /*0a10*/  ATOMG.E.EXCH.STRONG.GPU PT, RZ, [R2], R7 ;  /* 0x0000000702ff73a8 */ /* 0x004aa200041ee100 */
[----:B------:R-:W-:-:S04]  /*0a20*/  DEPBAR {5,4,3,2,1,0} ;  /* 0x0000003f0000791a */ /* 0x000fc80000000000 */
[----:B------:R-:W3:Y:S02]  /*0a30*/  CCTL.E.C.LDCU.IV.DEEP [UR22] ;  /* 0x0000000016007540 */ /* 0x000ee40009c08000 */
[----:B---3--:R5:W-:Y:S01]  /*0a40*/  UTMACCTL.IV [UR22] ;  /* 0x00000000160079b9 */ /* 0x008be20008000000 */
[----:B------:R-:W-:Y:S01]  /*0a50*/  NOP ;  /* 0x0000000000007918 */ /* 0x000fe20000000000 */
.L_x_18:
[----:B------:R-:W-:Y:S05]  /*0a60*/  @P0 BRA `(.L_x_19) ;  /* 0x00000000000c0947 */ /* 0x000fea0003800000 */
[----:B------:R0:W-:Y:S01]  /*0a70*/  UTMACMDFLUSH ;  /* 0x00000000000079b7 */ /* 0x0001e20000000000 */
[----:B------:R-:W-:Y:S05]  /*0a80*/  @P0 BRA `(.L_x_19) ;  /* 0x0000000000040947 */ /* 0x000fea0003800000 */
[----:B------:R-:W-:-:S04]  /*0a90*/  DEPBAR.LE SB0, 0x0 ;  /* 0x000080000000791a */ /* 0x000fc80000000000 */
.L_x_19:
[----:B------:R-:W-:Y:S05]  /*0aa0*/  WARPSYNC.ALL ;  /* 0x0000000000007948 */ /* 0x000fea0003800000 */
[----:B------:R-:W-:Y:S01]  /*0ab0*/  NOP ;  /* 0x0000000000007918 */ /* 0x000fe20000000000 */
[----:B--2---:R-:W-:Y:S06]  /*0ac0*/  BAR.SYNC.DEFER_BLOCKING 0x0 ;  /* 0x0000000000007b1d */ /* 0x004fec0000010000 */
[----:B------:R-:W-:Y:S02]  /*0ad0*/  BSSY.RECONVERGENT B1, `(.L_x_20) ;  /* 0x000000b000017945 */ /* 0x000fe40003800200 */
[----:B------:R-:W-:Y:S06]  /*0ae0*/  BAR.SYNC.DEFER_BLOCKING 0x0 ;  /* 0x0000000000007b1d */ /* 0x000fec0000010000 */
[----:B------:R2:W-:Y:S01]  /*0af0*/  @!P0 STS [R11], RZ ;  /* 0x000000ff0b008388 */ /* 0x0005e20000000800 */
[----:B------:R-:W-:Y:S01]  /*0b00*/  NOP ;  /* 0x0000000000007918 */ /* 0x000fe20000000000 */
[----:B------:R-:W-:Y:S05]  /*0b10*/  @P2 BRA `(.L_x_21) ;  /* 0x0000000000182947 */ /* 0x000fea0003800000 */
[----:B---345:R-:W3:Y:S01]  /*0b20*/  LDS R2, [UR8+0x8] ;  /* 0x00000808ff027984 */ /* 0x038ee20008000800 */
[----:B------:R-:W4:Y:S01]  /*0b30*/  LDC.64 R6, c[0x0][0x388] ;  /* 0x0000e200ff067b82 */ /* 0x000f220000000a00 */
[----:B------:R-:W-:Y:S02]  /*0b40*/  IMAD.MOV.U32 R3, RZ, RZ, 0x70 ;  /* 0x00000070ff037424 */ /* 0x000fe400078e00ff */
[----:B----4-:R4:W-:Y:S03]  /*0b50*/  STS.64 [UR8], R6 ;  /* 0x00000006ff007988 */ /* 0x0109e60008000a08 */
[----:B---3--:R-:W-:-:S05]  /*0b60*/  LOP3.LUT R2, R2, 0x10, R3, 0xd8, !PT ;  /* 0x0000001002027812 */ /* 0x008fca00078ed803 */
[----:B------:R4:W-:Y:S02]  /*0b70*/  STS [UR8+0x8], R2 ;  /* 0x00000802ff007988 */ /* 0x0009e40008000808 */
.L_x_21:
[----:B-----5:R-:W-:Y:S05]  /*0b80*/  BSYNC.RECONVERGENT B1 ;  /* 0x0000000000017941 */ /* 0x020fea0003800200 */
.L_x_20:
[----:B------:R-:W-:Y:S04]  /*0b90*/  BSSY.RECONVERGENT B1, `(.L_x_22) ;  /* 0x000000a000017945 */ /* 0x000fe80003800200 */
[----:B------:R-:W-:Y:S05]  /*0ba0*/  @P2 BRA `(.L_x_23) ;  /* 0x0000000000202947 */ /* 0x000fea0003800000 */
[----:B---34-:R-:W3:Y:S01]  /*0bb0*/  LDS R2, [UR8+0x34] ;  /* 0x00003408ff027984 */ /* 0x018ee20008000800 */
[----:B------:R-:W-:Y:S02]  /*0bc0*/  IMAD.MOV.U32 R7, RZ, RZ, 0x3f000000 ;  /* 0x3f000000ff077424 */ /* 0x000fe400078e00ff */
[----:B------:R-:W-:Y:S01]  /*0bd0*/  @!P2 IMAD.MOV.U32 R3, RZ, RZ, 0x3f ;  /* 0x0000003fff03a424 */ /* 0x000fe200078e00ff */
[----:B------:R-:W4:Y:S02]  /*0be0*/  @!P2 LDS R6, [UR8+0x38] ;  /* 0x00003808ff06a984 */ /* 0x000f240008000800 */
[----:B---3--:R-:W-:Y:S02]  /*0bf0*/  LOP3.LUT R2, R2, 0xff000000, R7, 0xb8, !PT ;  /* 0xff00000002027812 */ /* 0x008fe400078eb807 */
[----:B----4-:R-:W-:-:S03]  /*0c00*/  @!P2 LOP3.LUT R3, R6, 0xff, R3, 0xb8, !PT ;  /* 0x000000ff0603a812 */ /* 0x010fc600078eb803 */
[----:B------:R5:W-:Y:S04]  /*0c10*/  STS [UR8+0x34], R2 ;  /* 0x00003402ff007988 */ /* 0x000be80008000808 */
[----:B------:R5:W-:Y:S02]  /*0c20*/  @!P2 STS [UR8+0x38], R3 ;  /* 0x00003803ff00a988 */ /* 0x000be40008000808 */
.L_x_23:
[----:B------:R-:W-:Y:S05]  /*0c30*/  BSYNC.RECONVERGENT B1 ;  /* 0x0000000000017941 */ /* 0x000fea0003800200 */
.L_x_22:
[----:B------:R-:W-:Y:S04]  /*0c40*/  BSSY.RECONVERGENT B1, `(.L_x_24) ;  /* 0x0000004000017945 */ /* 0x000fe80003800200 */
[----:B------:R-:W-:Y:S05]  /*0c50*/  @P2 BRA `(.L_x_25) ;  /* 0x0000000000082947 */ /* 0x000fea0003800000 */
[----:B------:R2:W-:Y:S04]  /*0c60*/  STS [UR8+0x24], R12 ;  /* 0x0000240cff007988 */ /* 0x0005e80008000808 */
[----:B------:R2:W-:Y:S02]  /*0c70*/  STS [UR8+0x20], R5 ;  /* 0x00002005ff007988 */ /* 0x0005e40008000808 */
.L_x_25:
[----:B------:R-:W-:Y:S05]  /*0c80*/  BSYNC.RECONVERGENT B1 ;  /* 0x0000000000017941 */ /* 0x000fea0003800200 */
.L_x_24:
[----:B------:R-:W-:Y:S04]  /*0c90*/  BSSY.RECONVERGENT B1, `(.L_x_26) ;  /* 0x000000e000017945 */ /* 0x000fe80003800200 */
[----:B------:R-:W-:Y:S05]  /*0ca0*/  @P2 BRA `(.L_x_27) ;  /* 0x0000000000302947 */ /* 0x000fea0003800000 */
[----:B-----5:R-:W5:Y:S01]  /*0cb0*/  LDS R3, [UR8+0x34] ;  /* 0x00003408ff037984 */ /* 0x020f620008000800 */
[----:B----4-:R-:W4:Y:S03]  /*0cc0*/  LDC.64 R6, c[0x0][0x3b0] ;  /* 0x0000ec00ff067b82 */ /* 0x010f260000000a00 */
[----:B---3--:R-:W3:Y:S01]  /*0cd0*/  LDS R2, [UR8+0x1c] ;  /* 0x00001c08ff027984 */ /* 0x008ee20008000800 */
[C---:B----4-:R-:W-:Y:S01]  /*0ce0*/  SHF.L.U64.HI R7, R6.reuse, 0x1, R7 ;  /* 0x0000000106077819 */ /* 0x050fe20000010207 */
[----:B------:R-:W-:-:S03]  /*0cf0*/  IMAD.SHL.U32 R6, R6, 0x2, RZ ;  /* 0x0000000206067824 */ /* 0x000fc600078e00ff */
[--C-:B------:R-:W-:Y:S02]  /*0d00*/  SHF.R.U32.HI R9, RZ, 0x4, R7.reuse ;  /* 0x00000004ff097819 */ /* 0x100fe40000011607 */
[----:B------:R-:W-:-:S05]  /*0d10*/  SHF.R.U64 R6, R6, 0x4, R7 ;  /* 0x0000000406067819 */ /* 0x000fca0000001207 */
[----:B------:R4:W-:Y:S01]  /*0d20*/  STS [UR8+0xc], R6 ;  /* 0x00000c06ff007988 */ /* 0x0009e20008000808 */
[----:B-----5:R-:W-:Y:S02]  /*0d30*/  LOP3.LUT R3, R3, 0x7, RZ, 0xb8, !PT ;  /* 0x0000000703037812 */ /* 0x020fe400078eb8ff */
[----:B---3--:R-:W-:-:S03]  /*0d40*/  LOP3.LUT R2, R2, 0xf, R9, 0xb8, !PT ;  /* 0x0000000f02027812 */ /* 0x008fc600078eb809 */
[----:B------:R4:W-:Y:S04]  /*0d50*/  STS [UR8+0x34], R3 ;  /* 0x00003403ff007988 */ /* 0x0009e80008000808 */
[----:B------:R4:W-:Y:S02]  /*0d60*/  STS [UR8+0x1c], R2 ;  /* 0x00001c02ff007988 */ /* 0x0009e40008000808 */
.L_x_27:
[----:B------:R-:W-:Y:S05]  /*0d70*/  BSYNC.RECONVERGENT B1 ;  /* 0x0000000000017941 */ /* 0x000fea0003800200 */
.L_x_26:
[----:B------:R-:W-:Y:S04]  /*0d80*/  BSSY.RECONVERGENT B2, `(.L_x_28) ;  /* 0x000001a000027945 */ /* 0x000fe80003800200 */
[----:B------:R-:W-:Y:S04]  /*0d90*/  BSSY.RELIABLE B1, `(.L_x_29) ;  /* 0x0000015000017945 */ /* 0x000fe80003800100 */
[----:B------:R-:W-:Y:S05]  /*0da0*/  @P2 BRA `(.L_x_30) ;  /* 0x0000000000202947 */ /* 0x000fea0003800000 */
[----:B---345:R-:W3:Y:S02]  /*0db0*/  LDS R2, [UR8+0x34] ;  /* 0x00003408ff027984 */ /* 0x038ee40008000800 */
[----:B---3--:R-:W-:-:S05]  /*0dc0*/  LOP3.LUT R2, R2, 0x38, RZ, 0xb8, !PT ;  /* 0x0000003802027812 */ /* 0x008fca00078eb8ff */
[----:B------:R3:W-:Y:S01]  /*0dd0*/  STS [UR8+0x34], R2 ;  /* 0x00003402ff007988 */ /* 0x0007e20008000808 */
[----:B------:R-:W-:Y:S05]  /*0de0*/  @P2 BRA `(.L_x_31) ;  /* 0x0000000000202947 */ /* 0x000fea0003800000 */
[----:B---3--:R-:W3:Y:S01]  /*0df0*/  LDS R2, [UR8+0x8] ;  /* 0x00000808ff027984 */ /* 0x008ee20008000800 */
[----:B------:R-:W-:-:S05]  /*0e00*/  IMAD.MOV.U32 R3, RZ, RZ, 0x780 ;  /* 0x00000780ff037424 */ /* 0x000fca00078e00ff */
[----:B---3--:R-:W-:-:S05]  /*0e10*/  LOP3.LUT R2, R2, 0x300, R3, 0xd8, !PT ;  /* 0x0000030002027812 */ /* 0x008fca00078ed803 */
[----:B------:R3:W-:Y:S02]  /*0e20*/  STS [UR8+0x8], R2 ;  /* 0x00000802ff007988 */ /* 0x0007e40008000808 */
.L_x_30:
[----:B------:R-:W-:Y:S05]  /*0e30*/  @P2 BRA `(.L_x_32) ;  /* 0x0000000000282947 */ /* 0x000fea0003800000 */
[----:B---345:R-:W3:Y:S02]  /*0e40*/  LDS R2, [UR8+0x8] ;  /* 0x00000808ff027984 */ /* 0x038ee40008000800 */
[----:B---3--:R-:W-:-:S05]  /*0e50*/  LOP3.LUT R2, R2, 0x1800, RZ, 0xb8, !PT ;  /* 0x0000180002027812 */ /* 0x008fca00078eb8ff */
[----:B------:R4:W-:Y:S02]  /*0e60*/  STS [UR8+0x8], R2 ;  /* 0x00000802ff007988 */ /* 0x0009e40008000808 */
.L_x_31:
[----:B------:R-:W-:Y:S05]  /*0e70*/  @P2 BREAK.RELIABLE B1 ;  /* 0x0000000000012942 */ /* 0x000fea0003800100 */
[----:B------:R-:W-:Y:S05]  /*0e80*/  @P2 BRA `(.L_x_33) ;  /* 0x0000000000242947 */ /* 0x000fea0003800000 */
[----:B---34-:R-:W3:Y:S01]  /*0e90*/  LDS R2, [UR8+0x8] ;  /* 0x00000808ff027984 */ /* 0x018ee20008000800 */
[----:B------:R-:W-:-:S05]  /*0ea0*/  IMAD.MOV.U32 R3, RZ, RZ, 0x6000 ;  /* 0x00006000ff037424 */ /* 0x000fca00078e00ff */
[----:B---3--:R-:W-:-:S04]  /*0eb0*/  LOP3.LUT R2, R2, 0x6000, R3, 0xd8, !PT ;  /* 0x0000600002027812 */ /* 0x008fc800078ed803 */
[----:B------:R-:W-:-:S05]  /*0ec0*/  LOP3.LUT R2, R2, 0x400000, RZ, 0xb8, !PT ;  /* 0x0040000002027812 */ /* 0x000fca00078eb8ff */
[----:B------:R3:W-:Y:S02]  /*0ed0*/  STS [UR8+0x8], R2 ;  /* 0x00000802ff007988 */ /* 0x0007e40008000808 */
.L_x_32:
[----:B------:R-:W-:Y:S05]  /*0ee0*/  BSYNC.RELIABLE B1 ;  /* 0x0000000000017941 */ /* 0x000fea0003800100 */
.L_x_29:
[----:B---345:R-:W3:Y:S02]  /*0ef0*/  @!P2 LDS R2, [UR8+0x8] ;  /* 0x00000808ff02a984 */ /* 0x038ee40008000800 */
[----:B---3--:R-:W-:-:S05]  /*0f00*/  @!P2 LOP3.LUT R2, R2, 0x8000, RZ, 0xb8, !PT ;  /* 0x000080000202a812 */ /* 0x008fca00078eb8ff */
[----:B------:R5:W-:Y:S02]  /*0f10*/  @!P2 STS [UR8+0x8], R2 ;  /* 0x00000802ff00a988 */ /* 0x000be40008000808 */
.L_x_33:
[----:B------:R-:W-:Y:S05]  /*0f20*/  BSYNC.RECONVERGENT B2 ;  /* 0x0000000000027941 */ /* 0x000fea0003800200 */
.L_x_28:
[----:B------:R-:W-:Y:S05]  /*0f30*/  WARPSYNC.ALL ;  /* 0x0000000000007948 */ /* 0x000fea0003800000 */
[----:B------:R-:W-:Y:S01]  /*0f40*/  NOP ;  /* 0x0000000000007918 */ /* 0x000fe20000000000 */
[----:B------:R-:W-:-:S04]  /*0f50*/  UIADD3 UR5, UPT, UPT, UR4, 0x80, URZ ;  /* 0x0000008004057890 */ /* 0x000fc8000fffe0ff */
[----:B------:R-:W-:-:S04]  /*0f60*/  UIADD3 UR20, UP0, UPT, UR5, UR10, URZ ;  /* 0x0000000a05147290 */ /* 0x000fc8000ff1e0ff */
[----:B------:R-:W-:Y:S01]  /*0f70*/  ULEA.HI.X.SX32 UR21, UR5, UR11, 0x1, UP0 ;  /* 0x0000000b05157291 */ /* 0x000fe200080f0eff */
[----:B------:R-:W-:Y:S11]  /*0f80*/  @P0 BRA `(.L_x_34) ;  /* 0x0000000000300947 */ /* 0x000ff60003800000 */
[----:B---345:R-:W3:Y:S01]  /*0f90*/  S2R R2, SR_LANEID ;  /* 0x0000000000027919 */ /* 0x038ee20000000000 */
[----:B------:R-:W-:Y:S05]  /*0fa0*/  WARPSYNC.ALL ;  /* 0x0000000000007948 */ /* 0x000fea0003800000 */
[----:B------:R-:W-:Y:S01]  /*0fb0*/  NOP ;  /* 0x0000000000007918 */ /* 0x000fe20000000000 */
[----:B---3--:R-:W-:-:S05]  /*0fc0*/  IMAD.SHL.U32 R6, R2, 0x4, RZ ;  /* 0x0000000402067824 */ /* 0x008fca00078e00ff */
[----:B------:R-:W3:Y:S01]  /*0fd0*/  LDS R7, [R6+UR8] ;  /* 0x0000000806077984 */ /* 0x000ee20008000800 */
[----:B------:R-:W-:-:S05]  /*0fe0*/  IADD3 R2, P3, PT, R6, UR20, RZ ;  /* 0x0000001406027c10 */ /* 0x000fca000ff7e0ff */
[----:B------:R-:W-:-:S05]  /*0ff0*/  IMAD.X R3, RZ, RZ, UR21, P3 ;  /* 0x00000015ff037e24 */ /* 0x000fca00098e06ff */
[----:B---3--:R3:W4:Y:S01]  /*1000*/  ATOMG.E.EXCH.STRONG.GPU PT, RZ, [R2], R7 ;  /* 0x0000000702ff73a8 */ /* 0x00872200041ee100 */
[----:B------:R-:W-:-:S04]  /*1010*/  DEPBAR {5,4,3,2,1,0} ;  /* 0x0000003f0000791a */ /* 0x000fc80000000000 */
[----:B------:R-:W5:Y:S02]  /*1020*/  CCTL.E.C.LDCU.IV.DEEP [UR20] ;  /* 0x0000000014007540 */ /* 0x000f640009c08000 */
[----:B-----5:R3:W-:Y:S01]  /*1030*/  UTMACCTL.IV [UR20] ;  /* 0x00000000140079b9 */ /* 0x0207e20008000000 */
[----:B------:R-:W-:Y:S01]  /*1040*/  NOP ;  /* 0x0000000000007918 */ /* 0x000fe20000000000 */
.L_x_34:
[----:B------:R-:W-:Y:S05]  /*1050*/  @P0 BRA `(.L_x_35) ;  /* 0x00000000000c0947 */ /* 0x000fea0003800000 */
[----:B------:R0:W-:Y:S01]  /*1060*/  UTMACMDFLUSH ;  /* 0x00000000000079b7 */ /* 0x0001e20000000000 */
[----:B------:R-:W-:Y:S05]  /*1070*/  @P0 BRA `(.L_x_35) ;  /* 0x0000000000040947 */ /* 0x000fea0003800000 */
[----:B------:R-:W-:-:S04]  /*1080*/  DEPBAR.LE SB0, 0x0 ;  /* 0x000080000000791a */ /* 0x000fc80000000000 */
.L_x_35:
[----:B------:R-:W-:Y:S05]  /*1090*/  WARPSYNC.ALL ;  /* 0x0000000000007948 */ /* 0x000fea0003800000 */
[----:B------:R-:W-:Y:S01]  /*10a0*/  NOP ;  /* 0x0000000000007918 */ /* 0x000fe20000000000 */
[----:B----4-:R-:W-:Y:S06]  /*10b0*/  BAR.SYNC.DEFER_BLOCKING 0x0 ;  /* 0x0000000000007b1d */ /* 0x010fec0000010000 */
[----:B------:R-:W-:Y:S02]  /*10c0*/  BSSY.RECONVERGENT B2, `(.L_x_36) ;  /* 0x000000b000027945 */ /* 0x000fe40003800200 */
[----:B------:R-:W-:Y:S06]  /*10d0*/  BAR.SYNC.DEFER_BLOCKING 0x0 ;  /* 0x0000000000007b1d */ /* 0x000fec0000010000 */
[----:B------:R4:W-:Y:S01]  /*10e0*/  @!P0 STS [R11], RZ ;  /* 0x000000ff0b008388 */ /* 0x0009e20000000800 */
[----:B------:R-:W-:Y:S01]  /*10f0*/  NOP ;  /* 0x0000000000007918 */ /* 0x000fe20000000000 */
[----:B------:R-:W-:Y:S05]  /*1100*/  @P2 BRA `(.L_x_37) ;  /* 0x0000000000182947 */ /* 0x000fea0003800000 */
[----:B---3-5:R-:W3:Y:S01]  /*1110*/  LDS R2, [UR8+0x8] ;  /* 0x00000808ff027984 */ /* 0x028ee20008000800 */
[----:B------:R-:W5:Y:S01]  /*1120*/  LDC.64 R6, c[0x0][0x390] ;  /* 0x0000e400ff067b82 */ /* 0x000f620000000a00 */
[----:B------:R-:W-:Y:S02]  /*1130*/  IMAD.MOV.U32 R3, RZ, RZ, 0x70 ;  /* 0x00000070ff037424 */ /* 0x000fe400078e00ff */
[----:B-----5:R5:W-:Y:S03]  /*1140*/  STS.64 [UR8], R6 ;  /* 0x00000006ff007988 */ /* 0x020be60008000a08 */
[----:B---3--:R-:W-:-:S05]  /*1150*/  LOP3.LUT R2, R2, 0x10, R3, 0xd8, !PT ;  /* 0x0000001002027812 */ /* 0x008fca00078ed803 */
[----:B------:R5:W-:Y:S02]  /*1160*/  STS [UR8+0x8], R2 ;  /* 0x00000802ff007988 */ /* 0x000be40008000808 */
.L_x_37:
[----:B---3--:R-:W-:Y:S05]  /*1170*/  BSYNC.RECONVERGENT B2 ;  /* 0x0000000000027941 */ /* 0x008fea0003800200 */
.L_x_36:
[----:B------:R-:W-:Y:S04]  /*1180*/  BSSY.RECONVERGENT B3, `(.L_x_38) ;  /* 0x0000011000037945 */ /* 0x000fe80003800200 */
[----:B------:R-:W-:Y:S04]  /*1190*/  BSSY.RELIABLE B2, `(.L_x_39) ;  /* 0x000000e000027945 */ /* 0x000fe80003800100 */
[----:B------:R-:W-:Y:S05]  /*11a0*/  @P2 BRA `(.L_x_40) ;  /* 0x0000000000242947 */ /* 0x000fea0003800000 */
[----:B-----5:R-:W3:Y:S01]  /*11b0*/  LDS R2, [UR8+0x34] ;  /* 0x00003408ff027984 */ /* 0x020ee20008000800 */
[----:B------:R-:W-:-:S05]  /*11c0*/  IMAD.MOV.U32 R3, RZ, RZ, 0x3f000000 ;  /* 0x3f000000ff037424 */ /* 0x000fca00078e00ff */
[----:B---3--:R-:W-:-:S05]  /*11d0*/  LOP3.LUT R2, R2, 0xff000000, R3, 0xb8, !PT ;  /* 0xff00000002027812 */ /* 0x008fca00078eb803 */
[----:B------:R3:W-:Y:S01]  /*11e0*/  STS [UR8+0x34], R2 ;  /* 0x00003402ff007988 */ /* 0x0007e20008000808 */
[----:B------:R-:W-:Y:S05]  /*11f0*/  @P2 BRA `(.L_x_41) ;  /* 0x00000000001c2947 */ /* 0x000fea0003800000 */
[----:B---3--:R-:W3:Y:S01]  /*1200*/  LDS R2, [UR8+0x38] ;  /* 0x00003808ff027984 */ /* 0x008ee20008000800 */
[----:B------:R-:W-:-:S05]  /*1210*/  IMAD.MOV.U32 R3, RZ, RZ, 0x7f ;  /* 0x0000007fff037424 */ /* 0x000fca00078e00ff */
[----:B---3--:R-:W-:-:S05]  /*1220*/  LOP3.LUT R2, R2, 0xff, R3, 0xb8, !PT ;  /* 0x000000ff02027812 */ /* 0x008fca00078eb803 */
[----:B------:R3:W-:Y:S02]  /*1230*/  STS [UR8+0x38], R2 ;  /* 0x00003802ff007988 */ /* 0x0007e40008000808 */
.L_x_40:
[----:B------:R-:W-:Y:S05]  /*1240*/  @P2 BREAK.RELIABLE B2 ;  /* 0x0000000000022942 */ /* 0x000fea0003800100 */
[----:B------:R-:W-:Y:S05]  /*1250*/  @P2 BRA `(.L_x_42) ;  /* 0x00000000000c2947 */ /* 0x000fea0003800000 */
[----:B------:R2:W-:Y:S02]  /*1260*/  STS [UR8+0x20], R5 ;  /* 0x00002005ff007988 */ /* 0x0005e40008000808 */
.L_x_41:
[----:B------:R-:W-:Y:S05]  /*1270*/  BSYNC.RELIABLE B2 ;  /* 0x0000000000027941 */ /* 0x000fea0003800100 */
.L_x_39:
[----:B------:R2:W-:Y:S02]  /*1280*/  @!P2 STS [UR8+0x24], R4 ;  /* 0x00002404ff00a988 */ /* 0x0005e40008000808 */
.L_x_42:
[----:B------:R-:W-:Y:S05]  /*1290*/  BSYNC.RECONVERGENT B3 ;  /* 0x0000000000037941 */ /* 0x000fea0003800200 */
.L_x_38:
[----:B------:R-:W-:Y:S05]  /*12a0*/  WARPSYNC.ALL ;  /* 0x0000000000007948 */ /* 0x000fea0003800000 */
[----:B------:R-:W-:Y:S01]  /*12b0*/  NOP ;  /* 0x0000000000007918 */ /* 0x000fe20000000000 */
[----:B------:R-:W-:Y:S04]  /*12c0*/  BSSY.RECONVERGENT B3, `(.L_x_43) ;  /* 0x000000e000037945 */ /* 0x000fe80003800200 */
[----:B------:R-:W-:Y:S05]  /*12d0*/  @P2 BRA `(.L_x_44) ;  /* 0x0000000000302947 */ /* 0x000fea0003800000 */
[----:B------:R-:W2:Y:S02]  /*12e0*/  LDS R3, [UR8+0x34] ;  /* 0x00003408ff037984 */ /* 0x000ea40008000800 */
[----:B--2---:R-:W2:Y:S02]  /*12f0*/  LDC.64 R4, c[0x0][0x3b8] ;  /* 0x0000ee00ff047b82 */ /* 0x004ea40000000a00 */
[----:B---3-5:R-:W3:Y:S01]  /*1300*/  LDS R2, [UR8+0x1c] ;  /* 0x00001c08ff027984 */ /* 0x028ee20008000800 */
[C---:B--2---:R-:W-:Y:S01]  /*1310*/  SHF.L.U64.HI R5, R4.reuse, 0x1, R5 ;  /* 0x0000000104057819 */ /* 0x044fe20000010205 */
[----:B------:R-:W-:-:S03]  /*1320*/  IMAD.SHL.U32 R4, R4, 0x2, RZ ;  /* 0x0000000204047824 */ /* 0x000fc600078e00ff */
[--C-:B------:R-:W-:Y:S02]  /*1330*/  SHF.R.U32.HI R7, RZ, 0x4, R5.reuse ;  /* 0x00000004ff077819 */ /* 0x100fe40000011605 */
[----:B------:R-:W-:-:S05]  /*1340*/  SHF.R.U64 R4, R4, 0x4, R5 ;  /* 0x0000000404047819 */ /* 0x000fca0000001205 */
[----:B------:R2:W-:Y:S01]  /*1350*/  STS [UR8+0xc], R4 ;  /* 0x00000c04ff007988 */ /* 0x0005e20008000808 */
[----:B------:R-:W-:Y:S02]  /*1360*/  LOP3.LUT R3, R3, 0x7, RZ, 0xb8, !PT ;  /* 0x0000000703037812 */ /* 0x000fe400078eb8ff */
[----:B---3--:R-:W-:-:S03]  /*1370*/  LOP3.LUT R2, R2, 0xf, R7, 0xb8, !PT ;  /* 0x0000000f02027812 */ /* 0x008fc600078eb807 */
[----:B------:R2:W-:Y:S04]  /*1380*/  STS [UR8+0x34], R3 ;  /* 0x00003403ff007988 */ /* 0x0005e80008000808 */
[----:B------:R2:W-:Y:S02]  /*1390*/  STS [UR8+0x1c], R2 ;  /* 0x00001c02ff007988 */ /* 0x0005e40008000808 */
.L_x_44:
[----:B------:R-:W-:Y:S05]  /*13a0*/  BSYNC.RECONVERGENT B3 ;  /* 0x0000000000037941 */ /* 0x000fea0003800200 */
.L_x_43:
[----:B------:R-:W-:Y:S04]  /*13b0*/  BSSY.RECONVERGENT B4, `(.L_x_45) ;  /* 0x000001a000047945 */ /* 0x000fe80003800200 */
[----:B------:R-:W-:Y:S04]  /*13c0*/  BSSY.RELIABLE B3, `(.L_x_46) ;  /* 0x0000015000037945 */ /* 0x000fe80003800100 */
[----:B------:R-:W-:Y:S05]  /*13d0*/  @P2 BRA `(.L_x_47) ;  /* 0x0000000000202947 */ /* 0x000fea0003800000 */
[----:B--23-5:R-:W2:Y:S02]  /*13e0*/  LDS R2, [UR8+0x34] ;  /* 0x00003408ff027984 */ /* 0x02cea40008000800 */
[----:B--2---:R-:W-:-:S05]  /*13f0*/  LOP3.LUT R2, R2, 0x38, RZ, 0xb8, !PT ;  /* 0x0000003802027812 */ /* 0x004fca00078eb8ff */
[----:B------:R2:W-:Y:S01]  /*1400*/  STS [UR8+0x34], R2 ;  /* 0x00003402ff007988 */ /* 0x0005e20008000808 */
[----:B------:R-:W-:Y:S05]  /*1410*/  @P2 BRA `(.L_x_48) ;  /* 0x0000000000202947 */ /* 0x000fea0003800000 */
[----:B--2---:R-:W2:Y:S01]  /*1420*/  LDS R2, [UR8+0x8] ;  /* 0x00000808ff027984 */ /* 0x004ea20008000800 */
[----:B------:R-:W-:-:S05]  /*1430*/  IMAD.MOV.U32 R3, RZ, RZ, 0x780 ;  /* 0x00000780ff037424 */ /* 0x000fca00078e00ff */
[----:B--2---:R-:W-:-:S05]  /*1440*/  LOP3.LUT R2, R2, 0x300, R3, 0xd8, !PT ;  /* 0x0000030002027812 */ /* 0x004fca00078ed803 */
[----:B------:R2:W-:Y:S02]  /*1450*/  STS [UR8+0x8], R2 ;  /* 0x00000802ff007988 */ /* 0x0005e40008000808 */
.L_x_47:
[----:B------:R-:W-:Y:S05]  /*1460*/  @P2 BRA `(.L_x_49) ;  /* 0x0000000000282947 */ /* 0x000fea0003800000 */
[----:B--23-5:R-:W2:Y:S02]  /*1470*/  LDS R2, [UR8+0x8] ;  /* 0x00000808ff027984 */ /* 0x02cea40008000800 */
[----:B--2---:R-:W-:-:S05]  /*1480*/  LOP3.LUT R2, R2, 0x1800, RZ, 0xb8, !PT ;  /* 0x0000180002027812 */ /* 0x004fca00078eb8ff */
[----:B------:R3:W-:Y:S02]  /*1490*/  STS [UR8+0x8], R2 ;  /* 0x00000802ff007988 */ /* 0x0007e40008000808 */
.L_x_48:
[----:B------:R-:W-:Y:S05]  /*14a0*/  @P2 BREAK.RELIABLE B3 ;  /* 0x0000000000032942 */ /* 0x000fea0003800100 */
[----:B------:R-:W-:Y:S05]  /*14b0*/  @P2 BRA `(.L_x_50) ;  /* 0x0000000000242947 */ /* 0x000fea0003800000 */
[----:B--23--:R-:W2:Y:S01]  /*14c0*/  LDS R2, [UR8+0x8] ;  /* 0x00000808ff027984 */ /* 0x00cea20008000800 */
[----:B------:R-:W-:-:S05]  /*14d0*/  IMAD.MOV.U32 R3, RZ, RZ, 0x6000 ;  /* 0x00006000ff037424 */ /* 0x000fca00078e00ff */
[----:B--2---:R-:W-:-:S04]  /*14e0*/  LOP3.LUT R2, R2, 0x6000, R3, 0xd8, !PT ;  /* 0x0000600002027812 */ /* 0x004fc800078ed803 */
[----:B------:R-:W-:-:S05]  /*14f0*/  LOP3.LUT R2, R2, 0x400000, RZ, 0xb8, !PT ;  /* 0x0040000002027812 */ /* 0x000fca00078eb8ff */
[----:B------:R2:W-:Y:S02]  /*1500*/  STS [UR8+0x8], R2 ;  /* 0x00000802ff007988 */ /* 0x0005e40008000808 */
.L_x_49:
[----:B------:R-:W-:Y:S05]  /*1510*/  BSYNC.RELIABLE B3 ;  /* 0x0000000000037941 */ /* 0x000fea0003800100 */
.L_x_46:
[----:B--23-5:R-:W2:Y:S02]  /*1520*/  @!P2 LDS R2, [UR8+0x8] ;  /* 0x00000808ff02a984 */ /* 0x02cea40008000800 */
[----:B--2---:R-:W-:-:S05]  /*1530*/  @!P2 LOP3.LUT R2, R2, 0x8000, RZ, 0xb8, !PT ;  /* 0x000080000202a812 */ /* 0x004fca00078eb8ff */
[----:B------:R5:W-:Y:S02]  /*1540*/  @!P2 STS [UR8+0x8], R2 ;  /* 0x00000802ff00a988 */ /* 0x000be40008000808 */
.L_x_50:
[----:B------:R-:W-:Y:S05]  /*1550*/  BSYNC.RECONVERGENT B4 ;  /* 0x0000000000047941 */ /* 0x000fea0003800200 */
.L_x_45:
[----:B------:R-:W-:Y:S05]  /*1560*/  WARPSYNC.ALL ;  /* 0x0000000000007948 */ /* 0x000fea0003800000 */
[----:B------:R-:W-:Y:S01]  /*1570*/  NOP ;  /* 0x0000000000007918 */ /* 0x000fe20000000000 */
[----:B------:R-:W-:-:S04]  /*1580*/  UIADD3 UR4, UPT, UPT, UR4, 0x100, URZ ;  /* 0x0000010004047890 */ /* 0x000fc8000fffe0ff */
[----:B------:R-:W-:-:S04]  /*1590*/  UIADD3 UR10, UP0, UPT, UR4, UR10, URZ ;  /* 0x0000000a040a7290 */ /* 0x000fc8000ff1e0ff */
[----:B------:R-:W-:Y:S01]  /*15a0*/  ULEA.HI.X.SX32 UR11, UR4, UR11, 0x1, UP0 ;  /* 0x0000000b040b7291 */ /* 0x000fe200080f0eff */
[----:B------:R-:W-:Y:S11]  /*15b0*/  @P0 BRA `(.L_x_51) ;  /* 0x0000000000300947 */ /* 0x000ff60003800000 */
[----:B--23-5:R-:W2:Y:S01]  /*15c0*/  S2R R2, SR_LANEID ;  /* 0x0000000000027919 */ /* 0x02cea20000000000 */
[----:B------:R-:W-:Y:S05]  /*15d0*/  WARPSYNC.ALL ;  /* 0x0000000000007948 */ /* 0x000fea0003800000 */
[----:B------:R-:W-:Y:S01]  /*15e0*/  NOP ;  /* 0x0000000000007918 */ /* 0x000fe20000000000 */
[----:B--2---:R-:W-:-:S05]  /*15f0*/  IMAD.SHL.U32 R4, R2, 0x4, RZ ;  /* 0x0000000402047824 */ /* 0x004fca00078e00ff */
[----:B------:R-:W2:Y:S01]  /*1600*/  LDS R5, [R4+UR8] ;  /* 0x0000000804057984 */ /* 0x000ea20008000800 */
[----:B------:R-:W-:-:S05]  /*1610*/  IADD3 R2, P3, PT, R4, UR10, RZ ;  /* 0x0000000a04027c10 */ /* 0x000fca000ff7e0ff */
[----:B------:R-:W-:-:S05]  /*1620*/  IMAD.X R3, RZ, RZ, UR11, P3 ;  /* 0x0000000bff037e24 */ /* 0x000fca00098e06ff */
[----:B--2---:R2:W3:Y:S01]  /*1630*/  ATOMG.E.EXCH.STRONG.GPU PT, RZ, [R2], R5 ;  /* 0x0000000502ff73a8 */ /* 0x0044e200041ee100 */
[----:B------:R-:W-:-:S04]  /*1640*/  DEPBAR {5,4,3,2,1,0} ;  /* 0x0000003f0000791a */ /* 0x000fc80000000000 */
[----:B------:R-:W5:Y:S02]  /*1650*/  CCTL.E.C.LDCU.IV.DEEP [UR10] ;  /* 0x000000000a007540 */ /* 0x000f640009c08000 */
[----:B-----5:R2:W-:Y:S01]  /*1660*/  UTMACCTL.IV [UR10] ;  /* 0x000000000a0079b9 */ /* 0x0205e20008000000 */
[----:B------:R-:W-:Y:S01]  /*1670*/  NOP ;  /* 0x0000000000007918 */ /* 0x000fe20000000000 */
.L_x_51:
[----:B------:R-:W-:Y:S05]  /*1680*/  @P0 BRA `(.L_x_52) ;  /* 0x00000000000c0947 */ /* 0x000fea0003800000 */
[----:B------:R0:W-:Y:S01]  /*1690*/  UTMACMDFLUSH ;  /* 0x00000000000079b7 */ /* 0x0001e20000000000 */
[----:B------:R-:W-:Y:S05]  /*16a0*/  @P0 BRA `(.L_x_52) ;  /* 0x0000000000040947 */ /* 0x000fea0003800000 */
[----:B------:R-:W-:-:S04]  /*16b0*/  DEPBAR.LE SB0, 0x0 ;  /* 0x000080000000791a */ /* 0x000fc80000000000 */
.L_x_52:
[----:B------:R-:W-:Y:S05]  /*16c0*/  WARPSYNC.ALL ;  /* 0x0000000000007948 */ /* 0x000fea0003800000 */
[----:B------:R-:W-:Y:S01]  /*16d0*/  NOP ;  /* 0x0000000000007918 */ /* 0x000fe20000000000 */
[----:B---3--:R-:W-:Y:S01]  /*16e0*/  BAR.SYNC.DEFER_BLOCKING 0x0 ;  /* 0x0000000000007b1d */ /* 0x008fe20000010000 */
[----:B--2--5:R-:W-:Y:S01]  /*16f0*/  SHF.R.U32.HI R2, RZ, 0x5, R0 ;  /* 0x00000005ff027819 */ /* 0x024fe20000011600 */
[----:B------:R-:W-:-:S03]  /*1700*/  USHF.L.U32 UR9, UR9, 0x8, URZ ;  /* 0x0000000809097899 */ /* 0x000fc600080006ff */
[----:B------:R-:W-:Y:S01]  /*1710*/  R2UR UR12, R2 ;  /* 0x00000000020c72ca */ /* 0x000fe200000e0000 */
[----:B------:R-:W-:Y:S01]  /*1720*/  VOTEU.ALL UP0, P2 ;  /* 0x0000000000ff7886 */ /* 0x000fe20001000000 */
[----:B------:R-:W-:Y:S01]  /*1730*/  UMOV UR4, 0x1 ;  /* 0x0000000100047882 */ /* 0x000fe20000000000 */
[----:B------:R-:W-:Y:S01]  /*1740*/  VOTEU.ALL UP1, P2 ;  /* 0x0000000000ff7886 */ /* 0x000fe20001020000 */
[----:B------:R-:W-:Y:S02]  /*1750*/  BSSY.RECONVERGENT B4, `(.L_x_53) ;  /* 0x0000018000047945 */ /* 0x000fe40003800200 */
[----:B------:R-:W-:-:S04]  /*1760*/  @!UP0 UIADD3 UR6, UPT, UPT, -UR4, 0x100000, URZ ;  /* 0x0010000004068890 */ /* 0x000fc8000fffe1ff */
[----:B------:R-:W-:Y:S02]  /*1770*/  @!UP0 USHF.L.U32 UR7, UR6, 0xb, URZ ;  /* 0x0000000b06078899 */ /* 0x000fe400080006ff */
[----:B------:R-:W-:Y:S02]  /*1780*/  @!UP0 USHF.L.U32 UR6, UR6, 0x1, URZ ;  /* 0x0000000106068899 */ /* 0x000fe400080006ff */
[----:B------:R-:W-:-:S04]  /*1790*/  @!UP0 UIADD3 UR4, UPT, UPT, -UR4, 0x100000, URZ ;  /* 0x0010000004048890 */ /* 0x000fc8000fffe1ff */
[----:B------:R-:W-:Y:S02]  /*17a0*/  @!UP0 USHF.L.U32 UR5, UR4, 0xb, URZ ;  /* 0x0000000b04058899 */ /* 0x000fe400080006ff */
[----:B------:R-:W-:Y:S01]  /*17b0*/  @!UP0 USHF.L.U32 UR4, UR4, 0x1, URZ ;  /* 0x0000000104048899 */ /* 0x000fe200080006ff */
[----:B------:R-:W-:Y:S01]  /*17c0*/  VOTEU.ALL UP0, P2 ;  /* 0x0000000000ff7886 */ /* 0x000fe20001000000 */
[----:B------:R-:W2:Y:S04]  /*17d0*/  FENCE.VIEW.ASYNC.S ;  /* 0x00000000000073c6 */ /* 0x000ea80000000000 */
[----:B--2---:R2:W3:Y:S06]  /*17e0*/  @!UP0 SYNCS.EXCH.64 URZ, [UR8+0x24000], UR6 ;  /* 0x0240000608ff85b2 */ /* 0x0044ec0008000100 */
[----:B------:R2:W3:Y:S02]  /*17f0*/  @!UP1 SYNCS.EXCH.64 URZ, [UR8+0x24020], UR4 ;  /* 0x0240200408ff95b2 */ /* 0x0004e40008000100 */
[----:B---3--:R-:W-:Y:S06]  /*1800*/  BAR.SYNC.DEFER_BLOCKING 0x0 ;  /* 0x0000000000007b1d */ /* 0x008fec0000010000 */
[----:B------:R-:W-:Y:S05]  /*1810*/  @P2 BRA `(.L_x_54) ;  /* 0x00000000002c2947 */ /* 0x000fea0003800000 */
[----:B--2---:R-:W-:Y:S02]  /*1820*/  UMOV UR4, 0x1 ;  /* 0x0000000100047882 */ /* 0x004fe40000000000 */
[----:B------:R-:W-:-:S04]  /*1830*/  UIADD3 UR6, UPT, UPT, -UR4, 0x100000, URZ ;  /* 0x0010000004067890 */ /* 0x000fc8000fffe1ff */
[----:B------:R-:W-:Y:S02]  /*1840*/  USHF.L.U32 UR7, UR6, 0xb, URZ ;  /* 0x0000000b06077899 */ /* 0x000fe400080006ff */
[----:B------:R-:W-:Y:S02]  /*1850*/  USHF.L.U32 UR6, UR6, 0x1, URZ ;  /* 0x0000000106067899 */ /* 0x000fe400080006ff */
[----:B------:R-:W-:-:S04]  /*1860*/  UIADD3 UR4, UPT, UPT, -UR4, 0x100000, URZ ;  /* 0x0010000004047890 */ /* 0x000fc8000fffe1ff */
[----:B------:R-:W-:Y:S02]  /*1870*/  USHF.L.U32 UR5, UR4, 0xb, URZ ;  /* 0x0000000b04057899 */ /* 0x000fe400080006ff */
[----:B------:R-:W-:Y:S01]  /*1880*/  USHF.L.U32 UR4, UR4, 0x1, URZ ;  /* 0x0000000104047899 */ /* 0x000fe200080006ff */
[----:B------:R-:W2:Y:S03]  /*1890*/  FENCE.VIEW.ASYNC.S ;  /* 0x00000000000073c6 */ /* 0x000ea60000000000 */
[----:B--2---:R3:W5:Y:S08]  /*18a0*/  SYNCS.EXCH.64 URZ, [UR8+0x24008], UR6 ;  /* 0x0240080608ff75b2 */ /* 0x0047700008000100 */
[----:B------:R3:W2:Y:S02]  /*18b0*/  SYNCS.EXCH.64 URZ, [UR8+0x24028], UR4 ;  /* 0x0240280408ff75b2 */ /* 0x0006a40008000100 */
[----:B---3--:R-:W-:Y:S01]  /*18c0*/  NOP ;  /* 0x0000000000007918 */ /* 0x008fe20000000000 */
.L_x_54:
[----:B--2---:R-:W-:Y:S05]  /*18d0*/  BSYNC.RECONVERGENT B4 ;  /* 0x0000000000047941 */ /* 0x004fea0003800200 */
.L_x_53:
[----:B-----5:R-:W-:Y:S01]  /*18e0*/  BAR.SYNC.DEFER_BLOCKING 0x0 ;  /* 0x0000000000007b1d */ /* 0x020fe20000010000 */
[----:B------:R-:W-:Y:S01]  /*18f0*/  UIADD3 UR6, UPT, UPT, UR8, 0x24020, URZ ;  /* 0x0002402008067890 */ /* 0x000fe2000fffe0ff */
[----:B------:R-:W-:Y:S01]  /*1900*/  ISETP.GE.AND P0, PT, R13, 0x1, PT ;  /* 0x000000010d00780c */ /* 0x000fe20003f06270 */
[----:B------:R-:W-:-:S03]  /*1910*/  USHF.L.U32 UR7, UR13, 0x7, URZ ;  /* 0x000000070d077899 */ /* 0x000fc600080006ff */
[----:B------:R-:W-:Y:S04]  /*1920*/  BSSY.RECONVERGENT B4, `(.L_x_55) ;  /* 0x000000d000047945 */ /* 0x000fe80003800200 */
[----:B------:R-:W-:Y:S05]  /*1930*/  @P2 BRA `(.L_x_56) ;  /* 0x00000000002c2947 */ /* 0x000fea0003800000 */
[----:B------:R-:W-:Y:S02]  /*1940*/  UMOV UR4, 0x1 ;  /* 0x0000000100047882 */ /* 0x000fe40000000000 */
[----:B------:R-:W-:-:S04]  /*1950*/  UIADD3 UR14, UPT, UPT, -UR4, 0x100000, URZ ;  /* 0x00100000040e7890 */ /* 0x000fc8000fffe1ff */
[----:B------:R-:W-:Y:S02]  /*1960*/  USHF.L.U32 UR15, UR14, 0xb, URZ ;  /* 0x0000000b0e0f7899 */ /* 0x000fe400080006ff */
[----:B------:R-:W-:Y:S02]  /*1970*/  USHF.L.U32 UR14, UR14, 0x1, URZ ;  /* 0x000000010e0e7899 */ /* 0x000fe400080006ff */
[----:B------:R-:W-:-:S04]  /*1980*/  UIADD3 UR4, UPT, UPT, -UR4, 0x100000, URZ ;  /* 0x0010000004047890 */ /* 0x000fc8000fffe1ff */
[----:B------:R-:W-:Y:S02]  /*1990*/  USHF.L.U32 UR5, UR4, 0xb, URZ ;  /* 0x0000000b04057899 */ /* 0x000fe400080006ff */
[----:B------:R-:W-:Y:S01]  /*19a0*/  USHF.L.U32 UR4, UR4, 0x1, URZ ;  /* 0x0000000104047899 */ /* 0x000fe200080006ff */
[----:B------:R-:W2:Y:S03]  /*19b0*/  FENCE.VIEW.ASYNC.S ;  /* 0x00000000000073c6 */ /* 0x000ea60000000000 */
[----:B--2---:R2:W3:Y:S08]  /*19c0*/  SYNCS.EXCH.64 URZ, [UR8+0x24010], UR14 ;  /* 0x0240100e08ff75b2 */ /* 0x0044f00008000100 */
[----:B------:R2:W5:Y:S01]  /*19d0*/  SYNCS.EXCH.64 URZ, [UR8+0x24030], UR4 ;  /* 0x0240300408ff75b2 */ /* 0x0005620008000100 */
[----:B------:R-:W-:Y:S01]  /*19e0*/  NOP ;  /* 0x0000000000007918 */ /* 0x000fe20000000000 */
.L_x_56:
[----:B--2---:R-:W-:Y:S05]  /*19f0*/  BSYNC.RECONVERGENT B4 ;  /* 0x0000000000047941 */ /* 0x004fea0003800200 */
.L_x_55:
[----:B------:R-:W-:Y:S05]  /*1a00*/  @!P0 BRA `(.L_x_57) ;  /* 0x0000000800688947 */ /* 0x000fea0003800000 */
[----:B---3-5:R-:W-:Y:S01]  /*1a10*/  BAR.SYNC.DEFER_BLOCKING 0x0 ;  /* 0x0000000000007b1d */ /* 0x028fe20000010000 */
[----:B------:R-:W-:Y:S01]  /*1a20*/  @!P2 IMAD.MOV.U32 R2, RZ, RZ, 0xc000 ;  /* 0x0000c000ff02a424 */ /* 0x000fe200078e00ff */
[----:B------:R-:W-:Y:S01]  /*1a30*/  ELECT P0, URZ, PT ;  /* 0x0000000000ff782f */ /* 0x000fe20003800000 */
[----:B------:R-:W-:-:S03]  /*1a40*/  UIADD3 UR16, UPT, UPT, UR8, 0x18000, URZ ;  /* 0x0001800008107890 */ /* 0x000fc6000fffe0ff */
[----:B------:R-:W-:Y:S01]  /*1a50*/  ISETP.LT.U32.AND P0, PT, R10, 0x20, P0 ;  /* 0x000000200a00780c */ /* 0x000fe20000701070 */
[----:B------:R-:W-:Y:S01]  /*1a60*/  UIADD3 UR17, UPT, UPT, UR8, 0x24000, URZ ;  /* 0x0002400008117890 */ /* 0x000fe2000fffe0ff */
[----:B------:R-:W-:Y:S01]  /*1a70*/  UMOV UR18, URZ ;  /* 0x000000ff00127c82 */ /* 0x000fe20008000000 */
[----:B------:R-:W-:Y:S01]  /*1a80*/  UMOV UR19, UR7 ;  /* 0x0000000700137c82 */ /* 0x000fe20008000000 */
[----:B------:R-:W-:Y:S01]  /*1a90*/  ULOP3.LUT UR4, UR12, 0x3, URZ, 0xc0, !UPT ;  /* 0x000000030c047892 */ /* 0x000fe2000f8ec0ff */
[----:B------:R-:W-:-:S03]  /*1aa0*/  UMOV UR31, UR18 ;  /* 0x00000012001f7c82 */ /* 0x000fc60008000000 */
[----:B------:R-:W-:Y:S01]  /*1ab0*/  UMOV UR29, UR17 ;  /* 0x00000011001d7c82 */ /* 0x000fe20008000000 */
[----:B------:R-:W-:Y:S02]  /*1ac0*/  ULEA UR28, UR4, UR8, 0xd ;  /* 0x00000008041c7291 */ /* 0x000fe4000f8e68ff */
[----:B------:R-:W-:Y:S02]  /*1ad0*/  ULEA UR30, UR4, UR9, 0x6 ;  /* 0x00000009041e7291 */ /* 0x000fe4000f8e30ff */
[----:B------:R-:W-:Y:S01]  /*1ae0*/  VOTEU.ANY UP0, P0 ;  /* 0x0000000000ff7886 */ /* 0x000fe20000000100 */
[----:B------:R2:W-:Y:S01]  /*1af0*/  @!P2 SYNCS.ARRIVE.TRANS64 RZ, [UR8+0x24000], R2 ;  /* 0x02400002ffffa9a7 */ /* 0x0005e20008000008 */
[----:B------:R-:W-:Y:S06]  /*1b00*/  BAR.SYNC.DEFER_BLOCKING 0x0 ;  /* 0x0000000000007b1d */ /* 0x000fec0000010000 */
[----:B------:R2:W-:Y:S01]  /*1b10*/  @UP0 UTMALDG.2D [UR16], [UR22] ;  /* 0x00000010160005b4 */ /* 0x0005e20008008000 */
[----:B------:R-:W-:Y:S01]  /*1b20*/  UISETP.NE.U32.AND UP0, UPT, UR12, URZ, UPT ;  /* 0x000000ff0c00728c */ /* 0x000fe2000bf05070 */
[----:B------:R3:W-:Y:S06]  /*1b30*/  MEMBAR.ALL.CTA ;  /* 0x0000000000007992 */ /* 0x0007ec0000008000 */
[----:B---3--:R-:W3:Y:S02]  /*1b40*/  FENCE.VIEW.ASYNC.S ;  /* 0x00000000000073c6 */ /* 0x008ee40000000000 */
[----:B---3--:R-:W-:Y:S06]  /*1b50*/  BAR.SYNC.DEFER_BLOCKING 0x0 ;  /* 0x0000000000007b1d */ /* 0x008fec0000010000 */
[----:B------:R2:W-:Y:S02]  /*1b60*/  UTMALDG.2D [UR28], [UR20] ;  /* 0x0000001c140075b4 */ /* 0x0005e40008008000 */
[----:B------:R-:W-:Y:S06]  /*1b70*/  BAR.SYNC.DEFER_BLOCKING 0x0 ;  /* 0x0000000000007b1d */ /* 0x000fec0000010000 */
[----:B------:R-:W3:Y:S02]  /*1b80*/  SYNCS.PHASECHK.TRANS64.TRYWAIT P0, [UR8+0x24000], RZ ;  /* 0x024000ffff0075a7 */ /* 0x000ee40008001108 */
[----:B--23--:R-:W-:Y:S05]  /*1b90*/  @!P0 BRA `(.L_x_58) ;  /* 0x0000001400f08947 */ /* 0x00cfea0003800000 */
.L_x_74:
[----:B------:R-:W-:Y:S05]  /*1ba0*/  BRA.U UP0, `(.L_x_59) ;  /* 0x0000000100787547 */ /* 0x000fea000b800000 */
[----:B------:R-:W-:Y:S02]  /*1bb0*/  USHF.R.U32.HI UR14, URZ, 0x4, UR16 ;  /* 0x00000004ff0e7899 */ /* 0x000fe40008011610 */
[----:B------:R-:W-:Y:S02]  /*1bc0*/  USHF.R.U32.HI UR13, URZ, 0x4, UR8 ;  /* 0x00000004ff0d7899 */ /* 0x000fe40008011608 */
[----:B------:R-:W-:Y:S02]  /*1bd0*/  USGXT.U32 UR14, UR14, 0xe ;  /* 0x0000000e0e0e789a */ /* 0x000fe40008000000 */
[----:B------:R-:W-:Y:S02]  /*1be0*/  USGXT.U32 UR13, UR13, 0xe ;  /* 0x0000000e0d0d789a */ /* 0x000fe40008000000 */
[----:B------:R-:W-:Y:S02]  /*1bf0*/  UIADD3 UR32, UP0, UPT, UR14, 0x2, URZ ;  /* 0x000000020e207890 */ /* 0x000fe4000ff1e0ff */
[----:B------:R-:W-:Y:S01]  /*1c00*/  UIADD3 UR30, UP1, UPT, UR13, 0x2000080, URZ ;  /* 0x020000800d1e7890 */ /* 0x000fe2000ff3e0ff */
[----:B------:R-:W-:Y:S01]  /*1c10*/  UMOV UR4, URZ ;  /* 0x000000ff00047c82 */ /* 0x000fe20008000000 */
[----:B------:R-:W-:Y:S01]  /*1c20*/  UMOV UR5, URZ ;  /* 0x000000ff00057c82 */ /* 0x000fe20008000000 */
[----:B------:R-:W-:-:S02]  /*1c30*/  UIADD3.X UR33, UPT, UPT, UR4, 0x40004040, URZ, UP0, !UPT ;  /* 0x4000404004217890 */ /* 0x000fc400087fe4ff */
[----:B------:R-:W-:Y:S02]  /*1c40*/  UIADD3.X UR31, UPT, UPT, UR5, 0x40004040, URZ, UP1, !UPT ;  /* 0x40004040051f7890 */ /* 0x000fe40008ffe4ff */
[----:B------:R-:W-:Y:S02]  /*1c50*/  ULOP3.LUT UR4, UR13, 0x2000000, URZ, 0xfc, !UPT ;  /* 0x020000000d047892 */ /* 0x000fe4000f8efcff */
[----:B------:R-:W-:Y:S02]  /*1c60*/  UIADD3.64 UR16, UPT, UPT, UR32, 0x2, URZ ;  /* 0x0000000220107897 */ /* 0x000fe4000fffe0ff */
[----:B------:R-:W-:Y:S02]  /*1c70*/  UIADD3.64 UR18, UPT, UPT, UR30, 0x80, URZ ;  /* 0x000000801e127897 */ /* 0x000fe4000fffe0ff */
[----:B------:R-:W-:Y:S02]  /*1c80*/  UIADD3.64 UR26, UPT, UPT, UR32, 0x4, URZ ;  /* 0x00000004201a7897 */ /* 0x000fe4000fffe0ff */
[----:B------:R-:W-:Y:S01]  /*1c90*/  UIADD3.64 UR28, UPT, UPT, UR30, 0x100, URZ ;  /* 0x000001001e1c7897 */ /* 0x000fe2000fffe0ff */
[----:B------:R-:W-:Y:S01]  /*1ca0*/  UMOV UR34, 0x0 ;  /* 0x0000000000227882 */ /* 0x000fe20000000000 */
[----:B------:R-:W-:Y:S01]  /*1cb0*/  UMOV UR35, 0x8410010 ;  /* 0x0841001000237882 */ /* 0x000fe20000000000 */
[----:B------:R-:W-:Y:S01]  /*1cc0*/  UMOV UR15, 0x40004040 ;  /* 0x40004040000f7882 */ /* 0x000fe20000000000 */
[----:B------:R-:W-:Y:S01]  /*1cd0*/  UMOV UR5, 0x40004040 ;  /* 0x4000404000057882 */ /* 0x000fe20000000000 */
[----:B------:R-:W-:Y:S01]  /*1ce0*/  UMOV UR36, 0x0 ;  /* 0x0000000000247882 */ /* 0x000fe20000000000 */
[----:B------:R-:W-:Y:S01]  /*1cf0*/  UMOV UR37, 0x8410010 ;  /* 0x0841001000257882 */ /* 0x000fe20000000000 */
[----:B------:R-:W-:Y:S01]  /*1d00*/  UMOV UR38, 0x0 ;  /* 0x0000000000267882 */ /* 0x000fe20000000000 */
[----:B------:R-:W-:Y:S01]  /*1d10*/  UMOV UR39, 0x8410010 ;  /* 0x0841001000277882 */ /* 0x000fe20000000000 */
[----:B------:R2:W-:Y:S01]  /*1d20*/  UTCHMMA gdesc[UR14], gdesc[UR4], tmem[UR24], tmem[UR34], idesc[UR35], !UPT ;  /* 0x00ff22040e0075ea */ /* 0x0005e2000f800018 */
[----:B------:R-:W-:Y:S01]  /*1d30*/  UMOV UR40, 0x0 ;  /* 0x0000000000287882 */ /* 0x000fe20000000000 */
[----:B------:R-:W-:Y:S01]  /*1d40*/  UMOV UR41, 0x8410010 ;  /* 0x0841001000297882 */ /* 0x000fe20000000000 */
[----:B------:R2:W-:Y:S01]  /*1d50*/  UTCHMMA gdesc[UR32], gdesc[UR30], tmem[UR24], tmem[UR36], idesc[UR37], UPT ;  /* 0x00ff241e200075ea */ /* 0x0005e2000b800018 */
[----:B------:R2:W-:Y:S01]  /*1d60*/  UTCHMMA gdesc[UR16], gdesc[UR18], tmem[UR24], tmem[UR38], idesc[UR39], UPT ;  /* 0x00ff2612100075ea */ /* 0x0005e2000b800018 */
[----:B------:R2:W-:Y:S01]  /*1d70*/  UTCHMMA gdesc[UR26], gdesc[UR28], tmem[UR24], tmem[UR40], idesc[UR41], UPT ;  /* 0x00ff281c1a0075ea */ /* 0x0005e2000b800018 */
[----:B------:R-:W-:Y:S01]  /*1d80*/  NOP ;  /* 0x0000000000007918 */ /* 0x000fe20000000000 */
.L_x_59:
[----:B------:R-:W-:Y:S01]  /*1d90*/  ELECT P0, URZ, PT ;  /* 0x0000000000ff782f */ /* 0x000fe20003800000 */
[----:B--2---:R-:W-:Y:S01]  /*1da0*/  UMOV UR4, UR6 ;  /* 0x0000000600047c82 */ /* 0x004fe20008000000 */
[----:B------:R-:W-:Y:S02]  /*1db0*/  UMOV UR5, URZ ;  /* 0x000000ff00057c82 */ /* 0x000fe40008000000 */
[----:B------:R-:W-:-:S13]  /*1dc0*/  ISETP.LT.U32.AND P0, PT, R10, 0x20, P0 ;  /* 0x000000200a00780c */ /* 0x000fda0000701070 */
[----:B------:R-:W-:Y:S01]  /*1dd0*/  VOTEU.ANY UP0, P0 ;  /* 0x0000000000ff7886 */ /* 0x000fe20000000100 */
[----:B------:R-:W-:Y:S01]  /*1de0*/  VOTEU.ANY UP1, P0 ;  /* 0x0000000000ff7886 */ /* 0x000fe20000020100 */
[----:B------:R-:W-:-:S03]  /*1df0*/  ISETP.GE.U32.AND P0, PT, R13, 0x41, PT ;  /* 0x000000410d00780c */ /* 0x000fc60003f06070 */
[----:B------:R-:W-:Y:S02]  /*1e00*/  @UP0 UMOV UR4, UR4 ;  /* 0x0000000400040c82 */ /* 0x000fe40008000000 */
[----:B------:R2:W-:Y:S01]  /*1e10*/  @UP1 UTCBAR [UR4], URZ ;  /* 0x000000ff040013e9 */ /* 0x0005e200080000ff */
[----:B------:R-:W-:Y:S06]  /*1e20*/  BAR.SYNC.DEFER_BLOCKING 0x0 ;  /* 0x0000000000007b1d */ /* 0x000fec0000010000 */
[----:B------:R-:W3:Y:S02]  /*1e30*/  SYNCS.PHASECHK.TRANS64.TRYWAIT P3, [UR8+0x24020], RZ ;  /* 0x024020ffff0075a7 */ /* 0x000ee40008061108 */
[----:B--23--:R-:W-:Y:S05]  /*1e40*/  @!P3 BRA `(.L_x_60) ;  /* 0x000000140050b947 */ /* 0x00cfea0003800000 */
.L_x_75:
[----:B------:R-:W-:Y:S01]  /*1e50*/  IMAD.MOV.U32 R2, RZ, RZ, RZ ;  /* 0x000000ffff027224 */ /* 0x000fe200078e00ff */
[----:B------:R-:W-:Y:S06]  /*1e60*/  @!P0 BRA `(.L_x_57) ;  /* 0x0000000400508947 */ /* 0x000fec0003800000 */
[----:B------:R-:W2:Y:S01]  /*1e70*/  LDCU UR25, c[0x0][0x3a0] ;  /* 0x00007400ff1977ac */ /* 0x000ea20008000800 */
[----:B------:R-:W-:Y:S01]  /*1e80*/  UMOV UR13, 0x1 ;  /* 0x00000001000d7882 */ /* 0x000fe20000000000 */
[----:B------:R-:W-:-:S05]  /*1e90*/  UMOV UR6, 0x40 ;  /* 0x0000004000067882 */ /* 0x000fca0000000000 */
.L_x_64:
[----:B------:R-:W-:Y:S01]  /*1ea0*/  BAR.SYNC.DEFER_BLOCKING 0x0 ;  /* 0x0000000000007b1d */ /* 0x000fe20000010000 */
[----:B------:R-:W-:Y:S01]  /*1eb0*/  ULEA UR17, UR13, UR8, 0x3 ;  /* 0x000000080d117291 */ /* 0x000fe2000f8e18ff */
[----:B------:R-:W-:Y:S01]  /*1ec0*/  @!P2 IMAD.MOV.U32 R3, RZ, RZ, 0xc000 ;  /* 0x0000c000ff03a424 */ /* 0x000fe200078e00ff */
[----:B------:R-:W-:Y:S01]  /*1ed0*/  ELECT P0, URZ, PT ;  /* 0x0000000000ff782f */ /* 0x000fe20003800000 */
[----:B------:R-:W-:-:S03]  /*1ee0*/  ULEA UR4, UR13, UR8, 0xe ;  /* 0x000000080d047291 */ /* 0x000fc6000f8e70ff */
[----:B------:R-:W-:Y:S01]  /*1ef0*/  ISETP.LT.U32.AND P0, PT, R10, 0x20, P0 ;  /* 0x000000200a00780c */ /* 0x000fe20000701070 */
[----:B------:R-:W-:Y:S02]  /*1f00*/  UIADD3 UR5, UPT, UPT, UR17, 0x24000, URZ ;  /* 0x0002400011057890 */ /* 0x000fe4000fffe0ff */
[----:B------:R-:W-:Y:S02]  /*1f10*/  UIADD3 UR4, UPT, UPT, UR4, 0x18000, URZ ;  /* 0x0001800004047890 */ /* 0x000fe4000fffe0ff */
[----:B------:R-:W-:Y:S02]  /*1f20*/  ULEA UR14, UR13, UR8, 0xf ;  /* 0x000000080d0e7291 */ /* 0x000fe4000f8e78ff */
[----:B------:R-:W-:Y:S01]  /*1f30*/  ULOP3.LUT UR15, UR12, 0x3, URZ, 0xc0, !UPT ;  /* 0x000000030c0f7892 */ /* 0x000fe2000f8ec0ff */
[----:B------:R-:W-:Y:S01]  /*1f40*/  UMOV UR31, UR6 ;  /* 0x00000006001f7c82 */ /* 0x000fe20008000000 */
[----:B------:R-:W-:Y:S02]  /*1f50*/  UMOV UR29, UR5 ;  /* 0x00000005001d7c82 */ /* 0x000fe40008000000 */
[----:B------:R-:W-:-:S02]  /*1f60*/  ULEA UR28, UR15, UR14, 0xd ;  /* 0x0000000e0f1c7291 */ /* 0x000fc4000f8e68ff */
[----:B------:R-:W-:Y:S01]  /*1f70*/  VOTEU.ANY UP0, P0 ;  /* 0x0000000000ff7886 */ /* 0x000fe20000000100 */
[----:B------:R-:W-:Y:S01]  /*1f80*/  ULEA UR30, UR15, UR9, 0x6 ;  /* 0x000000090f1e7291 */ /* 0x000fe2000f8e30ff */
[----:B------:R3:W-:Y:S01]  /*1f90*/  @!P2 SYNCS.ARRIVE.TRANS64 RZ, [UR17+0x24000], R3 ;  /* 0x02400003ffffa9a7 */ /* 0x0007e20008000011 */
[----:B------:R-:W-:Y:S01]  /*1fa0*/  BAR.SYNC.DEFER_BLOCKING 0x0 ;  /* 0x0000000000007b1d */ /* 0x000fe20000010000 */
[----:B---3--:R-:W-:-:S05]  /*1fb0*/  IMAD.U32 R3, R2, -0x80000000, RZ ;  /* 0x8000000002037824 */ /* 0x008fca00078e00ff */
[----:B------:R3:W-:Y:S01]  /*1fc0*/  @UP0 UTMALDG.2D [UR4], [UR22] ;  /* 0x00000004160005b4 */ /* 0x0007e20008008000 */
[----:B------:R-:W-:Y:S01]  /*1fd0*/  UISETP.NE.U32.AND UP0, UPT, UR12, URZ, UPT ;  /* 0x000000ff0c00728c */ /* 0x000fe2000bf05070 */
[----:B------:R5:W-:Y:S06]  /*1fe0*/  MEMBAR.ALL.CTA ;  /* 0x0000000000007992 */ /* 0x000bec0000008000 */
[----:B-----5:R-:W5:Y:S02]  /*1ff0*/  FENCE.VIEW.ASYNC.S ;  /* 0x00000000000073c6 */ /* 0x020f640000000000 */
[----:B-----5:R-:W-:Y:S06]  /*2000*/  BAR.SYNC.DEFER_BLOCKING 0x0 ;  /* 0x0000000000007b1d */ /* 0x020fec0000010000 */
[----:B------:R3:W-:Y:S02]  /*2010*/  UTMALDG.2D [UR28], [UR20] ;  /* 0x0000001c140075b4 */ /* 0x0007e40008008000 */
[----:B------:R-:W-:Y:S06]  /*2020*/  BAR.SYNC.DEFER_BLOCKING 0x0 ;  /* 0x0000000000007b1d */ /* 0x000fec0000010000 */
[----:B------:R-:W5:Y:S02]  /*2030*/  SYNCS.PHASECHK.TRANS64.TRYWAIT P0, [UR17+0x24000], R3 ;  /* 0x02400003ff0075a7 */ /* 0x000f640008001111 */
[----:B---3-5:R-:W-:Y:S05]  /*2040*/  @!P0 BRA `(.L_x_61) ;  /* 0x0000001000dc8947 */ /* 0x028fea0003800000 */
.L_x_76:
        /* <DEDUP_REMOVED lines=11> */
[----:B------:R-:W-:Y:S02]  /*2100*/  UIADD3 UR28, UP0, UPT, UR18, 0x2, URZ ;  /* 0x00000002121c7890 */ /* 0x000fe4000ff1e0ff */
[----:B------:R-:W-:Y:S02]  /*2110*/  UIADD3 UR30, UP1, UPT, UR26, 0x80, URZ ;  /* 0x000000801a1e7890 */ /* 0x000fe4000ff3e0ff */
[----:B------:R-:W-:Y:S02]  /*2120*/  UIADD3 UR32, UP2, UPT, UR18, 0x4, URZ ;  /* 0x0000000412207890 */ /* 0x000fe4000ff5e0ff */
[----:B------:R-:W-:Y:S02]  /*2130*/  UIADD3 UR34, UP3, UPT, UR26, 0x100, URZ ;  /* 0x000001001a227890 */ /* 0x000fe4000ff7e0ff */
[----:B------:R-:W-:-:S02]  /*2140*/  ULOP3.LUT UR4, UR15, 0x2000000, URZ, 0xfc, !UPT ;  /* 0x020000000f047892 */ /* 0x000fc4000f8efcff */
[----:B------:R-:W-:Y:S02]  /*2150*/  UIADD3.X UR29, UPT, UPT, UR19, URZ, URZ, UP0, !UPT ;  /* 0x000000ff131d7290 */ /* 0x000fe400087fe4ff */
[----:B------:R-:W-:Y:S02]  /*2160*/  UIADD3.X UR31, UPT, UPT, UR27, URZ, URZ, UP1, !UPT ;  /* 0x000000ff1b1f7290 */ /* 0x000fe40008ffe4ff */
[----:B------:R-:W-:Y:S02]  /*2170*/  UIADD3.X UR33, UPT, UPT, UR19, URZ, URZ, UP2, !UPT ;  /* 0x000000ff13217290 */ /* 0x000fe400097fe4ff */
[----:B------:R-:W-:Y:S01]  /*2180*/  UIADD3.X UR35, UPT, UPT, UR27, URZ, URZ, UP3, !UPT ;  /* 0x000000ff1b237290 */ /* 0x000fe20009ffe4ff */
        /* <DEDUP_REMOVED lines=8> */
[----:B------:R3:W-:Y:S01]  /*2210*/  UTCHMMA gdesc[UR14], gdesc[UR4], tmem[UR24], tmem[UR36], idesc[UR37], UPT ;  /* 0x00ff24040e0075ea */ /* 0x0007e2000b800018 */
[----:B------:R-:W-:Y:S01]  /*2220*/  UMOV UR42, 0x0 ;  /* 0x00000000002a7882 */ /* 0x000fe20000000000 */
[----:B------:R-:W-:Y:S01]  /*2230*/  UMOV UR43, 0x8410010 ;  /* 0x08410010002b7882 */ /* 0x000fe20000000000 */
[----:B------:R3:W-:Y:S01]  /*2240*/  UTCHMMA gdesc[UR18], gdesc[UR26], tmem[UR24], tmem[UR38], idesc[UR39], UPT ;  /* 0x00ff261a120075ea */ /* 0x0007e2000b800018 */
[----:B------:R3:W-:Y:S01]  /*2250*/  UTCHMMA gdesc[UR28], gdesc[UR30], tmem[UR24], tmem[UR40], idesc[UR41], UPT ;  /* 0x00ff281e1c0075ea */ /* 0x0007e2000b800018 */
[----:B------:R3:W-:Y:S01]  /*2260*/  UTCHMMA gdesc[UR32], gdesc[UR34], tmem[UR24], tmem[UR42], idesc[UR43], UPT ;  /* 0x00ff2a22200075ea */ /* 0x0007e2000b800018 */
[----:B------:R-:W-:Y:S01]  /*2270*/  NOP ;  /* 0x0000000000007918 */ /* 0x000fe20000000000 */
.L_x_62:
[----:B------:R-:W-:Y:S01]  /*2280*/  ELECT P0, URZ, PT ;  /* 0x0000000000ff782f */ /* 0x000fe20003800000 */
[----:B---3--:R-:W-:-:S03]  /*2290*/  UIADD3 UR4, UPT, UPT, UR17, 0x24020, URZ ;  /* 0x0002402011047890 */ /* 0x008fc6000fffe0ff */
[----:B------:R-:W-:Y:S01]  /*22a0*/  ISETP.LT.U32.AND P0, PT, R10, 0x20, P0 ;  /* 0x000000200a00780c */ /* 0x000fe20000701070 */
[----:B------:R-:W-:-:S12]  /*22b0*/  UMOV UR5, URZ ;  /* 0x000000ff00057c82 */ /* 0x000fd80008000000 */
[----:B------:R-:W-:Y:S01]  /*22c0*/  VOTEU.ANY UP0, P0 ;  /* 0x0000000000ff7886 */ /* 0x000fe20000000100 */
[----:B------:R-:W-:-:S04]  /*22d0*/  VOTEU.ANY UP1, P0 ;  /* 0x0000000000ff7886 */ /* 0x000fc80000020100 */
[----:B------:R-:W-:Y:S02]  /*22e0*/  @UP0 UMOV UR4, UR4 ;  /* 0x0000000400040c82 */ /* 0x000fe40008000000 */
[----:B------:R3:W-:Y:S01]  /*22f0*/  @UP1 UTCBAR [UR4], URZ ;  /* 0x000000ff040013e9 */ /* 0x0007e200080000ff */
[----:B------:R-:W-:Y:S06]  /*2300*/  BAR.SYNC.DEFER_BLOCKING 0x0 ;  /* 0x0000000000007b1d */ /* 0x000fec0000010000 */
[----:B------:R-:W5:Y:S02]  /*2310*/  SYNCS.PHASECHK.TRANS64.TRYWAIT P0, [UR17+0x24020], R3 ;  /* 0x02402003ff0075a7 */ /* 0x000f640008001111 */
[----:B---3-5:R-:W-:Y:S05]  /*2320*/  @!P0 BRA `(.L_x_63) ;  /* 0x0000001000308947 */ /* 0x028fea0003800000 */
.L_x_77:
[----:B------:R-:W-:Y:S02]  /*2330*/  UIADD3 UR13, UPT, UPT, UR13, 0x1, URZ ;  /* 0x000000010d0d7890 */ /* 0x000fe4000fffe0ff */
[----:B------:R-:W-:Y:S02]  /*2340*/  UIADD3 UR6, UPT, UPT, UR6, 0x40, URZ ;  /* 0x0000004006067890 */ /* 0x000fe4000fffe0ff */
[----:B------:R-:W-:-:S04]  /*2350*/  UISETP.NE.U32.AND UP0, UPT, UR13, 0x3, UPT ;  /* 0x000000030d00788c */ /* 0x000fc8000bf05070 */
[----:B------:R-:W-:Y:S02]  /*2360*/  USEL UR13, UR13, URZ, UP0 ;  /* 0x000000ff0d0d7287 */ /* 0x000fe40008000000 */
[----:B------:R-:W-:Y:S02]  /*2370*/  USEL UR4, URZ, 0x1, UP0 ;  /* 0x00000001ff047887 */ /* 0x000fe40008000000 */
[----:B--2---:R-:W-:-:S04]  /*2380*/  UISETP.GE.AND UP0, UPT, UR6, UR25, UPT ;  /* 0x000000190600728c */ /* 0x004fc8000bf06270 */
[----:B------:R-:W-:-:S05]  /*2390*/  LOP3.LUT R2, R2, UR4, RZ, 0x3c, !PT ;  /* 0x0000000402027c12 */ /* 0x000fca000f8e3cff */
[----:B------:R-:W-:Y:S05]  /*23a0*/  BRA.U !UP0, `(.L_x_64) ;  /* 0xfffffff908bc7547 */ /* 0x000fea000b83ffff */
.L_x_57:
[----:B---3-5:R-:W-:Y:S06]  /*23b0*/  BAR.SYNC.DEFER_BLOCKING 0x0 ;  /* 0x0000000000007b1d */ /* 0x028fec0000010000 */
[----:B------:R-:W-:Y:S04]  /*23c0*/  BSSY.RECONVERGENT B4, `(.L_x_65) ;  /* 0x0000004000047945 */ /* 0x000fe80003800200 */
[----:B------:R-:W-:Y:S05]  /*23d0*/  @P2 BRA `(.L_x_66) ;  /* 0x0000000000082947 */ /* 0x000fea0003800000 */
[----:B------:R-:W2:Y:S02]  /*23e0*/  SYNCS.CCTL.IV [UR8+0x24000] ;  /* 0x02400000ff0079b1 */ /* 0x000ea40008000008 */
[----:B--2---:R-:W2:Y:S02]  /*23f0*/  SYNCS.CCTL.IV [UR8+0x24020] ;  /* 0x02402000ff0079b1 */ /* 0x004ea40008000008 */
.L_x_66:
[----:B------:R-:W-:Y:S05]  /*2400*/  BSYNC.RECONVERGENT B4 ;  /* 0x0000000000047941 */ /* 0x000fea0003800200 */
.L_x_65:
[----:B--2---:R-:W-:Y:S06]  /*2410*/  BAR.SYNC.DEFER_BLOCKING 0x0 ;  /* 0x0000000000007b1d */ /* 0x004fec0000010000 */
[----:B------:R-:W-:Y:S04]  /*2420*/  BSSY.RECONVERGENT B4, `(.L_x_67) ;  /* 0x0000004000047945 */ /* 0x000fe80003800200 */
[----:B------:R-:W-:Y:S05]  /*2430*/  @P2 BRA `(.L_x_68) ;  /* 0x0000000000082947 */ /* 0x000fea0003800000 */
[----:B------:R-:W2:Y:S02]  /*2440*/  SYNCS.CCTL.IV [UR8+0x24008] ;  /* 0x02400800ff0079b1 */ /* 0x000ea40008000008 */
[----:B--2---:R-:W2:Y:S02]  /*2450*/  SYNCS.CCTL.IV [UR8+0x24028] ;  /* 0x02402800ff0079b1 */ /* 0x004ea40008000008 */
.L_x_68:
[----:B------:R-:W-:Y:S05]  /*2460*/  BSYNC.RECONVERGENT B4 ;  /* 0x0000000000047941 */ /* 0x000fea0003800200 */
.L_x_67:
[----:B--2---:R-:W-:Y:S06]  /*2470*/  BAR.SYNC.DEFER_BLOCKING 0x0 ;  /* 0x0000000000007b1d */ /* 0x004fec0000010000 */
[----:B------:R-:W-:Y:S04]  /*2480*/  BSSY.RECONVERGENT B4, `(.L_x_69) ;  /* 0x0000004000047945 */ /* 0x000fe80003800200 */
[----:B------:R-:W-:Y:S05]  /*2490*/  @P2 BRA `(.L_x_70) ;  /* 0x0000000000082947 */ /* 0x000fea0003800000 */
[----:B------:R-:W2:Y:S02]  /*24a0*/  SYNCS.CCTL.IV [UR8+0x24010] ;  /* 0x02401000ff0079b1 */ /* 0x000ea40008000008 */
[----:B--2---:R-:W2:Y:S02]  /*24b0*/  SYNCS.CCTL.IV [UR8+0x24030] ;  /* 0x02403000ff0079b1 */ /* 0x004ea40008000008 */
.L_x_70:
[----:B------:R-:W-:Y:S05]  /*24c0*/  BSYNC.RECONVERGENT B4 ;  /* 0x0000000000047941 */ /* 0x000fea0003800200 */
.L_x_69:
[----:B------:R-:W-:Y:S01]  /*24d0*/  ULOP3.LUT UR12, UR12, 0x3, URZ, 0xc0, !UPT ;  /* 0x000000030c0c7892 */ /* 0x000fe2000f8ec0ff */
[C---:B------:R-:W-:Y:S01]  /*24e0*/  IMAD.SHL.U32 R2, R0.reuse, 0x80, RZ ;  /* 0x0000008000027824 */ /* 0x040fe200078e00ff */
[----:B------:R-:W-:Y:S01]  /*24f0*/  UMOV UR6, UR7 ;  /* 0x0000000700067c82 */ /* 0x000fe20008000000 */
[----:B------:R-:W-:Y:S01]  /*2500*/  IMAD.SHL.U32 R3, R0, 0x10, RZ ;  /* 0x0000001000037824 */ /* 0x000fe200078e00ff */
[----:B------:R-:W-:Y:S02]  /*2510*/  ULEA UR4, UR12, UR24, 0x15 ;  /* 0x000000180c047291 */ /* 0x000fe4000f8ea8ff */
[----:B------:R-:W-:Y:S01]  /*2520*/  LOP3.LUT R0, R2, 0x3f80, RZ, 0xc0, !PT ;  /* 0x00003f8002007812 */ /* 0x000fe200078ec0ff */
[----:B------:R-:W-:Y:S01]  /*2530*/  ULEA UR5, UR12, UR9, 0x6 ;  /* 0x000000090c057291 */ /* 0x000fe2000f8e30ff */
[----:B------:R-:W-:Y:S02]  /*2540*/  ELECT P0, URZ, PT ;  /* 0x0000000000ff782f */ /* 0x000fe40003800000 */
[----:B------:R-:W-:-:S03]  /*2550*/  LOP3.LUT R0, R0, 0x70, R3, 0xf8, !PT ;  /* 0x0000007000007812 */ /* 0x000fc600078ef803 */
[----:B------:R-:W3:Y:S01]  /*2560*/  LDTM.x64 R96, tmem[UR4] ;  /* 0x00000004006079ee */ /* 0x000ee20008340000 */
[C---:B------:R-:W-:Y:S02]  /*2570*/  LOP3.LUT R2, R0.reuse, 0x10, RZ, 0x3c, !PT ;  /* 0x0000001000027812 */ /* 0x040fe400078e3cff */
[----:B------:R-:W-:Y:S02]  /*2580*/  LOP3.LUT R3, R0, 0x20, RZ, 0x3c, !PT ;  /* 0x0000002000037812 */ /* 0x000fe400078e3cff */
[----:B---3--:R-:W-:Y:S02]  /*2590*/  F2FP.F16.F32.PACK_AB R160, R97, R96 ;  /* 0x0000006061a0723e */ /* 0x008fe400000000ff */
[----:B------:R-:W-:Y:S02]  /*25a0*/  F2FP.F16.F32.PACK_AB R161, R99, R98 ;  /* 0x0000006263a1723e */ /* 0x000fe400000000ff */
[----:B------:R-:W-:Y:S02]  /*25b0*/  F2FP.F16.F32.PACK_AB R162, R101, R100 ;  /* 0x0000006465a2723e */ /* 0x000fe400000000ff */
[----:B------:R-:W-:-:S02]  /*25c0*/  F2FP.F16.F32.PACK_AB R163, R103, R102 ;  /* 0x0000006667a3723e */ /* 0x000fc400000000ff */
[----:B------:R-:W-:Y:S02]  /*25d0*/  F2FP.F16.F32.PACK_AB R164, R105, R104 ;  /* 0x0000006869a4723e */ /* 0x000fe400000000ff */
[----:B------:R-:W-:Y:S02]  /*25e0*/  F2FP.F16.F32.PACK_AB R165, R107, R106 ;  /* 0x0000006a6ba5723e */ /* 0x000fe400000000ff */
[----:B------:R-:W-:Y:S02]  /*25f0*/  F2FP.F16.F32.PACK_AB R166, R109, R108 ;  /* 0x0000006c6da6723e */ /* 0x000fe400000000ff */
[----:B------:R-:W-:Y:S02]  /*2600*/  F2FP.F16.F32.PACK_AB R167, R111, R110 ;  /* 0x0000006e6fa7723e */ /* 0x000fe400000000ff */
[----:B------:R-:W3:Y:S01]  /*2610*/  LDTM.x64 R48, tmem[UR4+0x40] ;  /* 0x00004004003079ee */ /* 0x000ee20008340000 */
[----:B------:R-:W-:Y:S02]  /*2620*/  F2FP.F16.F32.PACK_AB R112, R113, R112 ;  /* 0x000000707170723e */ /* 0x000fe400000000ff */
[----:B------:R-:W-:-:S02]  /*2630*/  F2FP.F16.F32.PACK_AB R120, R121, R120 ;  /* 0x000000787978723e */ /* 0x000fc400000000ff */
[----:B------:R-:W-:Y:S02]  /*2640*/  F2FP.F16.F32.PACK_AB R128, R129, R128 ;  /* 0x000000808180723e */ /* 0x000fe400000000ff */
[----:B------:R-:W-:Y:S02]  /*2650*/  F2FP.F16.F32.PACK_AB R113, R115, R114 ;  /* 0x000000727371723e */ /* 0x000fe400000000ff */
[----:B------:R-:W-:Y:S02]  /*2660*/  F2FP.F16.F32.PACK_AB R121, R123, R122 ;  /* 0x0000007a7b79723e */ /* 0x000fe400000000ff */
[----:B------:R-:W-:Y:S02]  /*2670*/  F2FP.F16.F32.PACK_AB R129, R131, R130 ;  /* 0x000000828381723e */ /* 0x000fe400000000ff */
[----:B------:R-:W-:Y:S02]  /*2680*/  F2FP.F16.F32.PACK_AB R114, R117, R116 ;  /* 0x000000747572723e */ /* 0x000fe400000000ff */
[----:B------:R-:W-:-:S02]  /*2690*/  F2FP.F16.F32.PACK_AB R115, R119, R118 ;  /* 0x000000767773723e */ /* 0x000fc400000000ff */
[----:B------:R-:W-:Y:S02]  /*26a0*/  F2FP.F16.F32.PACK_AB R122, R125, R124 ;  /* 0x0000007c7d7a723e */ /* 0x000fe400000000ff */
[----:B------:R-:W-:Y:S02]  /*26b0*/  F2FP.F16.F32.PACK_AB R123, R127, R126 ;  /* 0x0000007e7f7b723e */ /* 0x000fe400000000ff */
[----:B------:R-:W-:Y:S02]  /*26c0*/  F2FP.F16.F32.PACK_AB R130, R133, R132 ;  /* 0x000000848582723e */ /* 0x000fe400000000ff */
[----:B------:R-:W-:Y:S02]  /*26d0*/  F2FP.F16.F32.PACK_AB R136, R137, R136 ;  /* 0x000000888988723e */ /* 0x000fe400000000ff */
[----:B---3--:R-:W-:Y:S02]  /*26e0*/  F2FP.F16.F32.PACK_AB R116, R49, R48 ;  /* 0x000000303174723e */ /* 0x008fe400000000ff */
        /* <DEDUP_REMOVED lines=9> */
[----:B----4-:R-:W3:Y:S01]  /*2780*/  LDTM.x64 R4, tmem[UR4+0x80] ;  /* 0x00008004000479ee */ /* 0x010ee20008340000 */
        /* <DEDUP_REMOVED lines=63> */
[----:B------:R-:W-:Y:S01]  /*2b80*/  NOP ;  /* 0x0000000000007918 */ /* 0x000fe20000000000 */
[----:B--2---:R-:W-:Y:S01]  /*2b90*/  STS.128 [R0+UR8], R160 ;  /* 0x000000a000007988 */ /* 0x004fe20008000c08 */
[----:B------:R-:W-:Y:S01]  /*2ba0*/  F2FP.F16.F32.PACK_AB R152, R153, R152 ;  /* 0x000000989998723e */ /* 0x000fe200000000ff */
[----:B------:R-:W-:Y:S01]  /*2bb0*/  ULEA UR4, UR12, UR8, 0xe ;  /* 0x000000080c047291 */ /* 0x000fe2000f8e70ff */
[----:B------:R-:W-:Y:S01]  /*2bc0*/  F2FP.F16.F32.PACK_AB R153, R155, R154 ;  /* 0x0000009a9b99723e */ /* 0x000fe200000000ff */
[----:B------:R-:W-:Y:S01]  /*2bd0*/  STS.128 [R0+UR8+0x4000], R116 ;  /* 0x0040007400007988 */ /* 0x000fe20008000c08 */
[----:B------:R-:W-:-:S02]  /*2be0*/  F2FP.F16.F32.PACK_AB R154, R157, R156 ;  /* 0x0000009c9d9a723e */ /* 0x000fc400000000ff */
[----:B------:R-:W-:Y:S01]  /*2bf0*/  F2FP.F16.F32.PACK_AB R155, R159, R158 ;  /* 0x0000009e9f9b723e */ /* 0x000fe200000000ff */
[----:B------:R-:W-:Y:S01]  /*2c00*/  STS.128 [R0+UR8+0x8000], R68 ;  /* 0x0080004400007988 */ /* 0x000fe20008000c08 */
[----:B---3--:R-:W-:Y:S02]  /*2c10*/  F2FP.F16.F32.PACK_AB R4, R5, R4 ;  /* 0x000000040504723e */ /* 0x008fe400000000ff */
[----:B------:R-:W-:Y:S02]  /*2c20*/  F2FP.F16.F32.PACK_AB R5, R7, R6 ;  /* 0x000000060705723e */ /* 0x000fe400000000ff */
[----:B------:R-:W-:Y:S02]  /*2c30*/  F2FP.F16.F32.PACK_AB R12, R13, R12 ;  /* 0x0000000c0d0c723e */ /* 0x000fe400000000ff */
[----:B------:R-:W-:Y:S02]  /*2c40*/  F2FP.F16.F32.PACK_AB R6, R9, R8 ;  /* 0x000000080906723e */ /* 0x000fe400000000ff */
[----:B------:R-:W-:-:S02]  /*2c50*/  F2FP.F16.F32.PACK_AB R7, R11, R10 ;  /* 0x0000000a0b07723e */ /* 0x000fc400000000ff */
[----:B------:R-:W-:Y:S02]  /*2c60*/  F2FP.F16.F32.PACK_AB R13, R15, R14 ;  /* 0x0000000e0f0d723e */ /* 0x000fe400000000ff */
[----:B------:R-:W-:Y:S01]  /*2c70*/  F2FP.F16.F32.PACK_AB R20, R21, R20 ;  /* 0x000000141514723e */ /* 0x000fe200000000ff */
[----:B------:R2:W-:Y:S01]  /*2c80*/  STS.128 [R0+UR8+0xc000], R4 ;  /* 0x00c0000400007988 */ /* 0x0005e20008000c08 */
[----:B------:R-:W-:Y:S02]  /*2c90*/  F2FP.F16.F32.PACK_AB R14, R17, R16 ;  /* 0x00000010110e723e */ /* 0x000fe400000000ff */
[----:B------:R-:W-:Y:S01]  /*2ca0*/  F2FP.F16.F32.PACK_AB R15, R19, R18 ;  /* 0x00000012130f723e */ /* 0x000fe200000000ff */
[----:B------:R-:W-:Y:S01]  /*2cb0*/  STS.128 [R2+UR8], R164 ;  /* 0x000000a402007988 */ /* 0x000fe20008000c08 */
[----:B------:R-:W-:Y:S02]  /*2cc0*/  F2FP.F16.F32.PACK_AB R21, R23, R22 ;  /* 0x000000161715723e */ /* 0x000fe400000000ff */
[----:B------:R-:W-:Y:S01]  /*2cd0*/  F2FP.F16.F32.PACK_AB R22, R25, R24 ;  /* 0x000000181916723e */ /* 0x000fe200000000ff */
[----:B------:R-:W-:Y:S01]  /*2ce0*/  STS.128 [R2+UR8+0x4000], R124 ;  /* 0x0040007c02007988 */ /* 0x000fe20008000c08 */
[----:B------:R-:W-:-:S02]  /*2cf0*/  F2FP.F16.F32.PACK_AB R23, R27, R26 ;  /* 0x0000001a1b17723e */ /* 0x000fc400000000ff */
[----:B------:R-:W-:Y:S01]  /*2d00*/  F2FP.F16.F32.PACK_AB R28, R29, R28 ;  /* 0x0000001c1d1c723e */ /* 0x000fe200000000ff */
[----:B------:R-:W-:Y:S01]  /*2d10*/  STS.128 [R2+UR8+0x8000], R76 ;  /* 0x0080004c02007988 */ /* 0x000fe20008000c08 */
[----:B------:R-:W-:Y:S02]  /*2d20*/  F2FP.F16.F32.PACK_AB R29, R31, R30 ;  /* 0x0000001e1f1d723e */ /* 0x000fe400000000ff */
[----:B------:R-:W-:Y:S01]  /*2d30*/  F2FP.F16.F32.PACK_AB R36, R37, R36 ;  /* 0x000000242524723e */ /* 0x000fe200000000ff */
[----:B------:R3:W-:Y:S01]  /*2d40*/  STS.128 [R2+UR8+0xc000], R12 ;  /* 0x00c0000c02007988 */ /* 0x0007e20008000c08 */
[----:B------:R-:W-:Y:S02]  /*2d50*/  F2FP.F16.F32.PACK_AB R30, R33, R32 ;  /* 0x00000020211e723e */ /* 0x000fe400000000ff */
[----:B------:R-:W-:Y:S01]  /*2d60*/  F2FP.F16.F32.PACK_AB R31, R35, R34 ;  /* 0x00000022231f723e */ /* 0x000fe200000000ff */
[----:B------:R-:W-:Y:S01]  /*2d70*/  STS.128 [R3+UR8], R112 ;  /* 0x0000007003007988 */ /* 0x000fe20008000c08 */
[----:B------:R-:W-:-:S02]  /*2d80*/  F2FP.F16.F32.PACK_AB R37, R39, R38 ;  /* 0x000000262725723e */ /* 0x000fc400000000ff */
[----:B------:R-:W-:Y:S01]  /*2d90*/  F2FP.F16.F32.PACK_AB R44, R45, R44 ;  /* 0x0000002c2d2c723e */ /* 0x000fe200000000ff */
[----:B------:R-:W-:Y:S01]  /*2da0*/  STS.128 [R3+UR8+0x4000], R132 ;  /* 0x0040008403007988 */ /* 0x000fe20008000c08 */
[----:B------:R-:W-:Y:S02]  /*2db0*/  LOP3.LUT R8, R0, 0x30, RZ, 0x3c, !PT ;  /* 0x0000003000087812 */ /* 0x000fe400078e3cff */
[----:B------:R-:W-:Y:S01]  /*2dc0*/  F2FP.F16.F32.PACK_AB R38, R41, R40 ;  /* 0x000000282926723e */ /* 0x000fe200000000ff */
[----:B------:R-:W-:Y:S01]  /*2dd0*/  STS.128 [R3+UR8+0x8000], R84 ;  /* 0x0080005403007988 */ /* 0x000fe20008000c08 */
[----:B------:R-:W-:Y:S02]  /*2de0*/  F2FP.F16.F32.PACK_AB R39, R43, R42 ;  /* 0x0000002a2b27723e */ /* 0x000fe400000000ff */
[----:B------:R-:W-:Y:S01]  /*2df0*/  F2FP.F16.F32.PACK_AB R45, R47, R46 ;  /* 0x0000002e2f2d723e */ /* 0x000fe200000000ff */
[----:B------:R4:W-:Y:S01]  /*2e00*/  STS.128 [R3+UR8+0xc000], R20 ;  /* 0x00c0001403007988 */ /* 0x0009e20008000c08 */
[----:B------:R-:W-:-:S02]  /*2e10*/  F2FP.F16.F32.PACK_AB R52, R53, R52 ;  /* 0x000000343534723e */ /* 0x000fc400000000ff */
[C---:B--2---:R-:W-:Y:S01]  /*2e20*/  LOP3.LUT R4, R0.reuse, 0x40, RZ, 0x3c, !PT ;  /* 0x0000004000047812 */ /* 0x044fe200078e3cff */
[----:B------:R2:W-:Y:S01]  /*2e30*/  STS.128 [R8+UR8], R120 ;  /* 0x0000007808007988 */ /* 0x0005e20008000c08 */
[----:B------:R-:W-:Y:S02]  /*2e40*/  F2FP.F16.F32.PACK_AB R46, R49, R48 ;  /* 0x00000030312e723e */ /* 0x000fe400000000ff */
[----:B------:R-:W-:Y:S01]  /*2e50*/  F2FP.F16.F32.PACK_AB R47, R51, R50 ;  /* 0x00000032332f723e */ /* 0x000fe200000000ff */
[----:B------:R2:W-:Y:S01]  /*2e60*/  STS.128 [R8+UR8+0x4000], R72 ;  /* 0x0040004808007988 */ /* 0x0005e20008000c08 */
[----:B------:R-:W-:Y:S02]  /*2e70*/  F2FP.F16.F32.PACK_AB R53, R55, R54 ;  /* 0x000000363735723e */ /* 0x000fe400000000ff */
[----:B------:R-:W-:Y:S01]  /*2e80*/  F2FP.F16.F32.PACK_AB R60, R61, R60 ;  /* 0x0000003c3d3c723e */ /* 0x000fe200000000ff */
[----:B------:R2:W-:Y:S01]  /*2e90*/  STS.128 [R8+UR8+0x8000], R92 ;  /* 0x0080005c08007988 */ /* 0x0005e20008000c08 */
[----:B---3--:R-:W-:-:S02]  /*2ea0*/  LOP3.LUT R2, R0, 0x50, RZ, 0x3c, !PT ;  /* 0x0000005000027812 */ /* 0x008fc400078e3cff */
[----:B------:R-:W-:Y:S01]  /*2eb0*/  F2FP.F16.F32.PACK_AB R54, R57, R56 ;  /* 0x000000383936723e */ /* 0x000fe200000000ff */
[----:B------:R2:W-:Y:S01]  /*2ec0*/  STS.128 [R8+UR8+0xc000], R28 ;  /* 0x00c0001c08007988 */ /* 0x0005e20008000c08 */
[----:B------:R-:W-:Y:S02]  /*2ed0*/  F2FP.F16.F32.PACK_AB R55, R59, R58 ;  /* 0x0000003a3b37723e */ /* 0x000fe400000000ff */
[----:B------:R-:W-:Y:S01]  /*2ee0*/  F2FP.F16.F32.PACK_AB R61, R63, R62 ;  /* 0x0000003e3f3d723e */ /* 0x000fe200000000ff */
[----:B------:R2:W-:Y:S01]  /*2ef0*/  STS.128 [R4+UR8], R128 ;  /* 0x0000008004007988 */ /* 0x0005e20008000c08 */
[----:B----4-:R-:W-:Y:S02]  /*2f00*/  LOP3.LUT R3, R0, 0x60, RZ, 0x3c, !PT ;  /* 0x0000006000037812 */ /* 0x010fe400078e3cff */
[----:B------:R-:W-:Y:S01]  /*2f10*/  F2FP.F16.F32.PACK_AB R62, R65, R64 ;  /* 0x00000040413e723e */ /* 0x000fe200000000ff */
[----:B------:R2:W-:Y:S01]  /*2f20*/  STS.128 [R4+UR8+0x4000], R80 ;  /* 0x0040005004007988 */ /* 0x0005e20008000c08 */
[----:B------:R-:W-:-:S02]  /*2f30*/  F2FP.F16.F32.PACK_AB R63, R67, R66 ;  /* 0x00000042433f723e */ /* 0x000fc400000000ff */
[----:B------:R-:W-:Y:S01]  /*2f40*/  LOP3.LUT R0, R0, 0x70, RZ, 0x3c, !PT ;  /* 0x0000007000007812 */ /* 0x000fe200078e3cff */
[----:B------:R2:W-:Y:S04]  /*2f50*/  STS.128 [R4+UR8+0x8000], R100 ;  /* 0x0080006404007988 */ /* 0x0005e80008000c08 */
[----:B------:R2:W-:Y:S04]  /*2f60*/  STS.128 [R4+UR8+0xc000], R36 ;  /* 0x00c0002404007988 */ /* 0x0005e80008000c08 */
[----:B------:R2:W-:Y:S04]  /*2f70*/  STS.128 [R2+UR8], R136 ;  /* 0x0000008802007988 */ /* 0x0005e80008000c08 */
[----:B------:R2:W-:Y:S04]  /*2f80*/  STS.128 [R2+UR8+0x4000], R88 ;  /* 0x0040005802007988 */ /* 0x0005e80008000c08 */
        /* <DEDUP_REMOVED lines=9> */
[----:B------:R2:W-:Y:S01]  /*3020*/  STS.128 [R0+UR8+0xc000], R60 ;  /* 0x00c0003c00007988 */ /* 0x0005e20008000c08 */
[----:B------:R3:W-:Y:S06]  /*3030*/  MEMBAR.ALL.CTA ;  /* 0x0000000000007992 */ /* 0x0007ec0000008000 */
[----:B---3--:R-:W3:Y:S02]  /*3040*/  FENCE.VIEW.ASYNC.S ;  /* 0x00000000000073c6 */ /* 0x008ee40000000000 */
[----:B---3--:R-:W-:Y:S06]  /*3050*/  BAR.SYNC.DEFER_BLOCKING 0x0 ;  /* 0x0000000000007b1d */ /* 0x008fec0000010000 */
[----:B------:R2:W-:Y:S01]  /*3060*/  UTMASTG.2D [UR4], [UR10] ;  /* 0x000000040a0073b5 */ /* 0x0005e20008008000 */
[----:B------:R0:W-:Y:S01]  /*3070*/  UTMACMDFLUSH ;  /* 0x00000000000079b7 */ /* 0x0001e20000000000 */
[----:B------:R-:W-:-:S04]  /*3080*/  DEPBAR.LE SB0, 0x0 ;  /* 0x000080000000791a */ /* 0x000fc80000000000 */
[----:B------:R-:W-:Y:S08]  /*3090*/  BAR.SYNC.DEFER_BLOCKING 0x0 ;  /* 0x0000000000007b1d */ /* 0x000ff00000010000 */
[----:B------:R-:W-:Y:S06]  /*30a0*/  BAR.SYNC.DEFER_BLOCKING 0x0 ;  /* 0x0000000000007b1d */ /* 0x000fec0000010000 */
[----:B--2---:R-:W-:Y:S05]  /*30b0*/  @P1 BRA `(.L_x_71) ;  /* 0x0000000000a01947 */ /* 0x004fea0003800000 */
[----:B------:R-:W2:Y:S01]  /*30c0*/  S2UR UR5, SR_CgaCtaId ;  /* 0x00000000000579c3 */ /* 0x000ea20000008800 */
[----:B------:R-:W-:Y:S01]  /*30d0*/  NOP ;  /* 0x0000000000007918 */ /* 0x000fe20000000000 */
[----:B------:R-:W-:Y:S01]  /*30e0*/  UMOV UR4, 0x50 ;  /* 0x0000005000047882 */ /* 0x000fe20000000000 */
[----:B------:R-:W-:Y:S02]  /*30f0*/  IMAD.U32 R0, RZ, RZ, UR24 ;  /* 0x00000018ff007e24 */ /* 0x000fe4000f8e00ff */
[----:B------:R-:W-:Y:S02]  /*3100*/  IMAD.MOV.U32 R3, RZ, RZ, 0xff ;  /* 0x000000ffff037424 */ /* 0x000fe400078e00ff */
[----:B------:R-:W-:Y:S01]  /*3110*/  IMAD.MOV.U32 R7, RZ, RZ, 0x1 ;  /* 0x00000001ff077424 */ /* 0x000fe200078e00ff */
[----:B------:R-:W-:-:S04]  /*3120*/  LOP3.LUT R0, R0, 0xffff, RZ, 0xc0, !PT ;  /* 0x0000ffff00007812 */ /* 0x000fc800078ec0ff */
[----:B------:R-:W-:-:S05]  /*3130*/  SHF.R.U32.HI R0, RZ, 0x5, R0 ;  /* 0x00000005ff007819 */ /* 0x000fca0000011600 */
[----:B------:R-:W-:Y:S01]  /*3140*/  VIADD R2, R0, 0x10 ;  /* 0x0000001000027836 */ /* 0x000fe20000000000 */
[----:B------:R-:W-:Y:S01]  /*3150*/  SHF.L.U32 R0, R3, R0, RZ ;  /* 0x0000000003007219 */ /* 0x000fe200000006ff */
[----:B--2---:R-:W-:-:S03]  /*3160*/  ULEA UR6, UR5, UR4, 0x18 ;  /* 0x0000000405067291 */ /* 0x004fc6000f8ec0ff */
[----:B------:R-:W-:-:S04]  /*3170*/  SHF.L.U32 R3, R7, R2, RZ ;  /* 0x0000000207037219 */ /* 0x000fc800000006ff */
[----:B------:R-:W-:Y:S02]  /*3180*/  LOP3.LUT R0, R3, R0, RZ, 0xfc, !PT ;  /* 0x0000000003007212 */ /* 0x000fe400078efcff */
[----:B------:R-:W2:Y:S02]  /*3190*/  LDS R5, [UR6] ;  /* 0x00000006ff057984 */ /* 0x000ea40008000800 */
[C---:B------:R-:W-:Y:S02]  /*31a0*/  LOP3.LUT R2, R0.reuse, 0xffff, RZ, 0xc0, !PT ;  /* 0x0000ffff00027812 */ /* 0x040fe400078ec0ff */
[----:B--2---:R-:W-:-:S04]  /*31b0*/  LOP3.LUT R3, R0, 0xffff, R5, 0x80, !PT ;  /* 0x0000ffff00037812 */ /* 0x004fc800078e8005 */
[----:B------:R-:W-:-:S13]  /*31c0*/  ISETP.NE.AND P0, PT, R3, R2, PT ;  /* 0x000000020300720c */ /* 0x000fda0003f05270 */
[----:B------:R-:W-:Y:S05]  /*31d0*/  @P0 BRA `(.L_x_72) ;  /* 0x0000000000500947 */ /* 0x000fea0003800000 */
[----:B------:R-:W-:Y:S02]  /*31e0*/  SHF.R.U32.HI R5, RZ, 0x10, R5 ;  /* 0x00000010ff057819 */ /* 0x000fe40000011605 */
[----:B------:R-:W-:-:S04]  /*31f0*/  SHF.R.U32.HI R2, RZ, 0x10, R0 ;  /* 0x00000010ff027819 */ /* 0x000fc80000011600 */
[----:B------:R-:W-:-:S04]  /*3200*/  LOP3.LUT R5, R5, R2, RZ, 0xc0, !PT ;  /* 0x0000000205057212 */ /* 0x000fc800078ec0ff */
[----:B------:R-:W-:-:S13]  /*3210*/  ISETP.NE.AND P0, PT, R5, R2, PT ;  /* 0x000000020500720c */ /* 0x000fda0003f05270 */
[----:B------:R-:W-:Y:S05]  /*3220*/  @P0 BRA `(.L_x_73) ;  /* 0x0000000000300947 */ /* 0x000fea0003800000 */
[----:B------:R-:W-:Y:S01]  /*3230*/  R2UR UR4, R0 ;  /* 0x00000000000472ca */ /* 0x000fe200000e0000 */
[----:B------:R-:W-:Y:S01]  /*3240*/  VOTEU.ANY UR5, UPT, PT ;  /* 0x0000000000057886 */ /* 0x000fe200038e0100 */
[----:B------:R-:W2:Y:S01]  /*3250*/  S2R R0, SR_LANEID ;  /* 0x0000000000007919 */ /* 0x000ea20000000000 */
[----:B------:R-:W-:-:S10]  /*3260*/  UFLO.U32 UR5, UR5 ;  /* 0x00000005000572bd */ /* 0x000fd400080e0000 */
[----:B------:R-:W-:-:S06]  /*3270*/  ULOP3.LUT UR4, URZ, UR4, URZ, 0x33, !UPT ;  /* 0x00000004ff047292 */ /* 0x000fcc000f8e33ff */
[----:B------:R-:W-:-:S04]  /*3280*/  IMAD.U32 R2, RZ, RZ, UR4 ;  /* 0x00000004ff027e24 */ /* 0x000fc8000f8e00ff */
[----:B------:R-:W3:Y:S02]  /*3290*/  REDUX UR7, R2 ;  /* 0x00000000020773c4 */ /* 0x000ee40000000000 */
[----:B------:R4:W-:Y:S01]  /*32a0*/  UTCATOMSWS.AND URZ, UR4 ;  /* 0x0000000400ff79e3 */ /* 0x0009e20008000000 */
[----:B--2---:R-:W-:Y:S01]  /*32b0*/  ISETP.EQ.U32.AND P0, PT, R0, UR5, PT ;  /* 0x0000000500007c0c */ /* 0x004fe2000bf02070 */
[----:B---3--:R-:W-:-:S12]  /*32c0*/  IMAD.U32 R0, RZ, RZ, UR7 ;  /* 0x00000007ff007e24 */ /* 0x008fd8000f8e00ff */
[----:B------:R4:W-:Y:S01]  /*32d0*/  @P0 ATOMS.AND RZ, [UR6], R0 ;  /* 0x00000000ffff098c */ /* 0x0009e2000a800006 */
[----:B------:R-:W-:Y:S05]  /*32e0*/  BRA `(.L_x_71) ;  /* 0x0000000000147947 */ /* 0x000fea0003800000 */
.L_x_73:
[----:B------:R-:W-:-:S07]  /*32f0*/  MOV R2, 0x3310 ;  /* 0x0000331000027802 */ /* 0x000fce0000000f00 */
[----:B-1----:R-:W-:Y:S05]  /*3300*/  CALL.REL.NOINC `($__internal_0_$__cuda_sm10x_tcgen05_guardrail_trap_col_being_dealloced_not_returned_by_alloc) ;  /* 0x0000000000447944 */ /* 0x002fea0003c00000 */
[----:B------:R-:W-:Y:S05]  /*3310*/  BRA `(.L_x_71) ;  /* 0x0000000000087947 */ /* 0x000fea0003800000 */
.L_x_72:
[----:B------:R-:W-:-:S07]  /*3320*/  MOV R2, 0x3340 ;  /* 0x0000334000027802 */ /* 0x000fce0000000f00 */
[----:B-1----:R-:W-:Y:S05]  /*3330*/  CALL.REL.NOINC `($__internal_2_$__cuda_sm10x_tcgen05_guardrail_trap_unallocated_columns_being_dealloced) ;  /* 0x0000000000507944 */ /* 0x002fea0003c00000 */
.L_x_71:
[----:B------:R-:W-:Y:S01]  /*3340*/  NOP ;  /* 0x0000000000007918 */ /* 0x000fe20000000000 */
[----:B----4-:R-:W-:Y:S05]  /*3350*/  EXIT ;  /* 0x000000000000794d */ /* 0x010fea0003800000 */
.L_x_58:
[----:B------:R-:W2:Y:S02]  /*3360*/  SYNCS.PHASECHK.TRANS64.TRYWAIT P0, [UR8+0x24000], RZ ;  /* 0x024000ffff0075a7 */ /* 0x000ea40008001108 */
[----:B--2---:R-:W-:Y:S05]  /*3370*/  @!P0 BRA `(.L_x_58) ;  /* 0xfffffffc00f88947 */ /* 0x004fea000383ffff */
[----:B------:R-:W-:Y:S05]  /*3380*/  BRA `(.L_x_74) ;  /* 0xffffffe800047947 */ /* 0x000fea000383ffff */
.L_x_60:
[----:B------:R-:W2:Y:S02]  /*3390*/  SYNCS.PHASECHK.TRANS64.TRYWAIT P3, [UR8+0x24020], RZ ;  /* 0x024020ffff0075a7 */ /* 0x000ea40008061108 */
[----:B--2---:R-:W-:Y:S05]  /*33a0*/  @!P3 BRA `(.L_x_60) ;  /* 0xfffffffc00f8b947 */ /* 0x004fea000383ffff */
[----:B------:R-:W-:Y:S05]  /*33b0*/  BRA `(.L_x_75) ;  /* 0xffffffe800a47947 */ /* 0x000fea000383ffff */
.L_x_61:
[----:B------:R-:W3:Y:S02]  /*33c0*/  SYNCS.PHASECHK.TRANS64.TRYWAIT P0, [UR17+0x24000], R3 ;  /* 0x02400003ff0075a7 */ /* 0x000ee40008001111 */
[----:B---3--:R-:W-:Y:S05]  /*33d0*/  @!P0 BRA `(.L_x_61) ;  /* 0xfffffffc00f88947 */ /* 0x008fea000383ffff */
[----:B------:R-:W-:Y:S05]  /*33e0*/  BRA `(.L_x_76) ;  /* 0xffffffec00187947 */ /* 0x000fea000383ffff */
.L_x_63:
[----:B------:R-:W3:Y:S02]  /*33f0*/  SYNCS.PHASECHK.TRANS64.TRYWAIT P0, [UR17+0x24020], R3 ;  /* 0x02402003ff0075a7 */ /* 0x000ee40008001111 */
[----:B---3--:R-:W-:Y:S05]  /*3400*/  @!P0 BRA `(.L_x_63) ;  /* 0xfffffffc00f88947 */ /* 0x008fea000383ffff */
[----:B------:R-:W-:Y:S05]  /*3410*/  BRA `(.L_x_77) ;  /* 0xffffffec00c47947 */ /* 0x000fea000383ffff */
        .weak           $__internal_0_$__cuda_sm10x_tcgen05_guardrail_trap_col_being_dealloced_not_returned_by_alloc
        .type           $__internal_0_$__cuda_sm10x_tcgen05_guardrail_trap_col_being_dealloced_not_returned_by_alloc,@function
        .size           $__internal_0_$__cuda_sm10x_tcgen05_guardrail_trap_col_being_dealloced_not_returned_by_alloc,($__internal_1_$__cuda_sm10x_tcgen05_guardrail_trap_phase_invalid_during_alloc - $__internal_0_$__cuda_sm10x_tcgen05_guardrail_trap_col_being_dealloced_not_returned_by_alloc)
$__internal_0_$__cuda_sm10x_tcgen05_guardrail_trap_col_being_dealloced_not_returned_by_alloc:
[----:B------:R-:W-:Y:S05]  /*3420*/  BPT.TRAP 0x1 ;  /* 0x000000040000795c */ /* 0x000fea0000300000 */
[----:B------:R-:W-:-:S04]  /*3430*/  IMAD.MOV.U32 R3, RZ, RZ, 0x0 ;  /* 0x00000000ff037424 */ /* 0x000fc800078e00ff */
[----:B------:R-:W-:Y:S05]  /*3440*/  RET.REL.NODEC R2 `(gluon_tcgen05) ;  /* 0xffffffc802ec7950 */ /* 0x000fea0003c3ffff */
        .weak           $__internal_1_$__cuda_sm10x_tcgen05_guardrail_trap_phase_invalid_during_alloc
        .type           $__internal_1_$__cuda_sm10x_tcgen05_guardrail_trap_phase_invalid_during_alloc,@function
        .size           $__internal_1_$__cuda_sm10x_tcgen05_guardrail_trap_phase_invalid_during_alloc,($__internal_2_$__cuda_sm10x_tcgen05_guardrail_trap_unallocated_columns_being_dealloced - $__internal_1_$__cuda_sm10x_tcgen05_guardrail_trap_phase_invalid_during_alloc)
$__internal_1_$__cuda_sm10x_tcgen05_guardrail_trap_phase_invalid_during_alloc:
[----:B------:R-:W-:Y:S05]  /*3450*/  BPT.TRAP 0x1 ;  /* 0x000000040000795c */ /* 0x000fea0000300000 */
[----:B------:R-:W-:-:S04]  /*3460*/  IMAD.MOV.U32 R3, RZ, RZ, 0x0 ;  /* 0x00000000ff037424 */ /* 0x000fc800078e00ff */
[----:B------:R-:W-:Y:S05]  /*3470*/  RET.REL.NODEC R2 `(gluon_tcgen05) ;  /* 0xffffffc802e07950 */ /* 0x000fea0003c3ffff */
        .weak           $__internal_2_$__cuda_sm10x_tcgen05_guardrail_trap_unallocated_columns_being_dealloced
        .type           $__internal_2_$__cuda_sm10x_tcgen05_guardrail_trap_unallocated_columns_being_dealloced,@function
        .size           $__internal_2_$__cuda_sm10x_tcgen05_guardrail_trap_unallocated_columns_being_dealloced,(.L_x_81 - $__internal_2_$__cuda_sm10x_tcgen05_guardrail_trap_unallocated_columns_being_dealloced)
$__internal_2_$__cuda_sm10x_tcgen05_guardrail_trap_unallocated_columns_being_dealloced:
[----:B------:R-:W-:Y:S05]  /*3480*/  BPT.TRAP 0x1 ;  /* 0x000000040000795c */ /* 0x000fea0000300000 */
[----:B------:R-:W-:-:S04]  /*3490*/  IMAD.MOV.U32 R3, RZ, RZ, 0x0 ;  /* 0x00000000ff037424 */ /* 0x000fc800078e00ff */
[----:B------:R-:W-:Y:S05]  /*34a0*/  RET.REL.NODEC R2 `(gluon_tcgen05) ;  /* 0xffffffc802d47950 */ /* 0x000fea0003c3ffff */
.L_x_78:
[----:B------:R-:W-:-:S00]  /*34b0*/  BRA `(.L_x_78) ;  /* 0xfffffffc00fc7947 */ /* 0x000fc0000383ffff */
[----:B------:R-:W-:-:S00]  /*34c0*/  NOP ;  /* 0x0000000000007918 */ /* 0x000fc00000000000 */
        /* <DEDUP_REMOVED lines=11> */
.L_x_81:


//--------------------- .nv.shared.gluon_tcgen05  --------------------------
	.section	.nv.shared.gluon_tcgen05,"aw",@nobits
	.sectionflags	@""
	.align	16
	.zero		1024


//--------------------- .nv.shared.reserved.0     --------------------------
	.section	.nv.shared.reserved.0,"aw",@nobits
	.align	8
	.weak		__nv_reservedSMEM_offset_0_alias
	.size		__nv_reservedSMEM_offset_0_alias, 0, 64
	.other		__nv_reservedSMEM_offset_0_alias,@"STO_CUDA_RESERVED_SHARED STV_DEFAULT"
__nv_reservedSMEM_offset_0_alias:
	.zero		0
.nv.shared.reserved.0:
	.zero		64
	.weak		__nv_reservedSMEM_allocation_phase
	.type		__nv_reservedSMEM_allocation_phase,@object
	.size		__nv_reservedSMEM_allocation_phase,(.L_0 - __nv_reservedSMEM_allocation_phase)
__nv_reservedSMEM_allocation_phase:
	.zero		1
.L_0:
	.zero		7
	.weak		__nv_reservedSMEM_devtool_atexit_pc
	.type		__nv_reservedSMEM_devtool_atexit_pc,@object
	.size		__nv_reservedSMEM_devtool_atexit_pc,(__nv_reservedSMEM_allocation_mask - __nv_reservedSMEM_devtool_atexit_pc)
__nv_reservedSMEM_devtool_atexit_pc:
	.zero		8
	.weak		__nv_reservedSMEM_allocation_mask
	.type		__nv_reservedSMEM_allocation_mask,@object
	.size		__nv_reservedSMEM_allocation_mask,(.L_2 - __nv_reservedSMEM_allocation_mask)
__nv_reservedSMEM_allocation_mask:
	.zero		4
.L_2:


//--------------------- .nv.constant0.gluon_tcgen05 --------------------------
	.section	.nv.constant0.gluon_tcgen05,"a",@progbits
	.sectionflags	@""
	.align	4
.nv.constant0.gluon_tcgen05:
	.zero		976


//--------------------- SYMBOLS --------------------------

	.type		.nv.reservedSmem.offset0,@object
	.size		.nv.reservedSmem.offset0,0x4
	.type		.nv.reservedSmem.cap,@object
	.size		.nv.reservedSmem.cap,0x4
